	.target	sm_90a

	.elftype	@"ET_EXEC"


//--------------------- .note.nv.tkinfo           --------------------------
	.section	.note.nv.tkinfo,"",@"SHT_NOTE"
	.sectionflags	@"SHF_NOTE_NV_TKINFO"
	.tkinfo
        /*0018*/ 	.word	0x00000002
        /*0030*/ 	.string	""
        /*0030*/ 	.string	"ptxas"
        /*0030*/ 	.string	"Cuda compilation tools, release 13.0, V13.0.88"
        /*0030*/ 	.string	"Build cuda_13.0.r13.0/compiler.36424714_0"
        /*0030*/ 	.string	"-arch sm_90a -m 64 "



//--------------------- .note.nv.cuinfo           --------------------------
	.section	.note.nv.cuinfo,"",@"SHT_NOTE"
	.sectionflags	@"SHF_NOTE_NV_CUINFO"
        /*0018*/ 	.short	0x0002
        /*001a*/ 	.short	0x005a
        /*001c*/ 	.short	0x0082
	.zero		2


//--------------------- .nv.info                  --------------------------
	.section	.nv.info,"",@"SHT_CUDA_INFO"
	.align	4


	//----- nvinfo : EIATTR_REGCOUNT
	.align		4
        /*0000*/ 	.byte	0x04, 0x2f
        /*0002*/ 	.short	(.L_15 - .L_14)
	.align		4
.L_14:
        /*0004*/ 	.word	index@(_ZN7cutlass13device_kernelINS_4gemm6kernel13GemmUniversalIN4cute5tupleIJiiiiEEENS1_10collective13CollectiveMmaINS1_34MainloopSm90TmaGmmaWarpSpecializedILi3ENS5_IJNS4_1CILi1EEESB_SB_EEENS1_32KernelTmaWarpSpecializedPingpongEEENS5_IJNSA_ILi64EEENSA_ILi128EEENSA_ILi32EEEEEENS_10tfloat32_tENS5_IJlSB_lEEESJ_SK_NS4_8TiledMMAINS4_8MMA_AtomIJNS4_4SM904GMMA30MMA_64x128x8_F32TF32TF32_SS_TNILNSO_7ScaleInE1ELSQ_1EEEEEENS4_6LayoutISC_NS5_IJNSA_ILi0EEESU_SU_EEEEENS5_IJNS4_10UnderscoreESX_SX_EEEEENS4_13SM90_TMA_LOADENS4_14ComposedLayoutINS4_7SwizzleILi3ELi4ELi3EEENS4_18smem_ptr_flag_bitsILi32EEENST_INS5_IJNSA_ILi8EEESH_EEENS5_IJSH_SB_EEEEEEEvNS4_8identityES10_S1A_vS1B_EENS_8epilogue10collective6detail29Sm90TmaWarpSpecializedAdapterINS1E_15DefaultEpilogueISJ_SK_SK_NS1D_6thread17LinearCombinationISJ_Li1EffLNS1I_9ScaleType4KindE0ELNS_15FloatRoundStyleE2ESJ_EENS1_15EpilogueDefaultEEEEEvvEEEEvNT_6ParamsE)
        /*0008*/ 	.word	0x000000a8


	//----- nvinfo : EIATTR_FRAME_SIZE
	.align		4
.L_15:
        /*000c*/ 	.byte	0x04, 0x11
        /*000e*/ 	.short	(.L_17 - .L_16)
	.align		4
.L_16:
        /*0010*/ 	.word	index@(_ZN7cutlass13device_kernelINS_4gemm6kernel13GemmUniversalIN4cute5tupleIJiiiiEEENS1_10collective13CollectiveMmaINS1_34MainloopSm90TmaGmmaWarpSpecializedILi3ENS5_IJNS4_1CILi1EEESB_SB_EEENS1_32KernelTmaWarpSpecializedPingpongEEENS5_IJNSA_ILi64EEENSA_ILi128EEENSA_ILi32EEEEEENS_10tfloat32_tENS5_IJlSB_lEEESJ_SK_NS4_8TiledMMAINS4_8MMA_AtomIJNS4_4SM904GMMA30MMA_64x128x8_F32TF32TF32_SS_TNILNSO_7ScaleInE1ELSQ_1EEEEEENS4_6LayoutISC_NS5_IJNSA_ILi0EEESU_SU_EEEEENS5_IJNS4_10UnderscoreESX_SX_EEEEENS4_13SM90_TMA_LOADENS4_14ComposedLayoutINS4_7SwizzleILi3ELi4ELi3EEENS4_18smem_ptr_flag_bitsILi32EEENST_INS5_IJNSA_ILi8EEESH_EEENS5_IJSH_SB_EEEEEEEvNS4_8identityES10_S1A_vS1B_EENS_8epilogue10collective6detail29Sm90TmaWarpSpecializedAdapterINS1E_15DefaultEpilogueISJ_SK_SK_NS1D_6thread17LinearCombinationISJ_Li1EffLNS1I_9ScaleType4KindE0ELNS_15FloatRoundStyleE2ESJ_EENS1_15EpilogueDefaultEEEEEvvEEEEvNT_6ParamsE)
        /*0014*/ 	.word	0x00000008


	//----- nvinfo : EIATTR_MIN_STACK_SIZE
	.align		4
.L_17:
        /*0018*/ 	.byte	0x04, 0x12
        /*001a*/ 	.short	(.L_19 - .L_18)
	.align		4
.L_18:
        /*001c*/ 	.word	index@(_ZN7cutlass13device_kernelINS_4gemm6kernel13GemmUniversalIN4cute5tupleIJiiiiEEENS1_10collective13CollectiveMmaINS1_34MainloopSm90TmaGmmaWarpSpecializedILi3ENS5_IJNS4_1CILi1EEESB_SB_EEENS1_32KernelTmaWarpSpecializedPingpongEEENS5_IJNSA_ILi64EEENSA_ILi128EEENSA_ILi32EEEEEENS_10tfloat32_tENS5_IJlSB_lEEESJ_SK_NS4_8TiledMMAINS4_8MMA_AtomIJNS4_4SM904GMMA30MMA_64x128x8_F32TF32TF32_SS_TNILNSO_7ScaleInE1ELSQ_1EEEEEENS4_6LayoutISC_NS5_IJNSA_ILi0EEESU_SU_EEEEENS5_IJNS4_10UnderscoreESX_SX_EEEEENS4_13SM90_TMA_LOADENS4_14ComposedLayoutINS4_7SwizzleILi3ELi4ELi3EEENS4_18smem_ptr_flag_bitsILi32EEENST_INS5_IJNSA_ILi8EEESH_EEENS5_IJSH_SB_EEEEEEEvNS4_8identityES10_S1A_vS1B_EENS_8epilogue10collective6detail29Sm90TmaWarpSpecializedAdapterINS1E_15DefaultEpilogueISJ_SK_SK_NS1D_6thread17LinearCombinationISJ_Li1EffLNS1I_9ScaleType4KindE0ELNS_15FloatRoundStyleE2ESJ_EENS1_15EpilogueDefaultEEEEEvvEEEEvNT_6ParamsE)
        /*0020*/ 	.word	0x00000008
.L_19:


//--------------------- .nv.compat                --------------------------
	.section	.nv.compat,"",@"SHT_CUDA_COMPAT_INFO"
	.align	4
        /*0000*/ 	.byte	0x02, 0x09, 0x01, 0x00, 0x02, 0x02, 0x04, 0x00, 0x02, 0x05, 0x05, 0x00, 0x03, 0x07, 0x01, 0x01
        /*0010*/ 	.byte	0x02, 0x03, 0x01, 0x00, 0x02, 0x06, 0x01, 0x00, 0x04, 0x0b, 0x08, 0x00, 0x00, 0x00, 0x00, 0x00
        /*0020*/ 	.byte	0x00, 0x00, 0x00, 0x00


//--------------------- .nv.info._ZN7cutlass13device_kernelINS_4gemm6kernel13GemmUniversalIN4cute5tupleIJiiiiEEENS1_10collective13CollectiveMmaINS1_34MainloopSm90TmaGmmaWarpSpecializedILi3ENS5_IJNS4_1CILi1EEESB_SB_EEENS1_32KernelTmaWarpSpecializedPingpongEEENS5_IJNSA_ILi64EEENSA_ILi128EEENSA_ILi32EEEEEENS_10tfloat32_tENS5_IJlSB_lEEESJ_SK_NS4_8TiledMMAINS4_8MMA_AtomIJNS4_4SM904GMMA30MMA_64x128x8_F32TF32TF32_SS_TNILNSO_7ScaleInE1ELSQ_1EEEEEENS4_6LayoutISC_NS5_IJNSA_ILi0EEESU_SU_EEEEENS5_IJNS4_10UnderscoreESX_SX_EEEEENS4_13SM90_TMA_LOADENS4_14ComposedLayoutINS4_7SwizzleILi3ELi4ELi3EEENS4_18smem_ptr_flag_bitsILi32EEENST_INS5_IJNSA_ILi8EEESH_EEENS5_IJSH_SB_EEEEEEEvNS4_8identityES10_S1A_vS1B_EENS_8epilogue10collective6detail29Sm90TmaWarpSpecializedAdapterINS1E_15DefaultEpilogueISJ_SK_SK_NS1D_6thread17LinearCombinationISJ_Li1EffLNS1I_9ScaleType4KindE0ELNS_15FloatRoundStyleE2ESJ_EENS1_15EpilogueDefaultEEEEEvvEEEEvNT_6ParamsE --------------------------
	.section	.nv.info._ZN7cutlass13device_kernelINS_4gemm6kernel13GemmUniversalIN4cute5tupleIJiiiiEEENS1_10collective13CollectiveMmaINS1_34MainloopSm90TmaGmmaWarpSpecializedILi3ENS5_IJNS4_1CILi1EEESB_SB_EEENS1_32KernelTmaWarpSpecializedPingpongEEENS5_IJNSA_ILi64EEENSA_ILi128EEENSA_ILi32EEEEEENS_10tfloat32_tENS5_IJlSB_lEEESJ_SK_NS4_8TiledMMAINS4_8MMA_AtomIJNS4_4SM904GMMA30MMA_64x128x8_F32TF32TF32_SS_TNILNSO_7ScaleInE1ELSQ_1EEEEEENS4_6LayoutISC_NS5_IJNSA_ILi0EEESU_SU_EEEEENS5_IJNS4_10UnderscoreESX_SX_EEEEENS4_13SM90_TMA_LOADENS4_14ComposedLayoutINS4_7SwizzleILi3ELi4ELi3EEENS4_18smem_ptr_flag_bitsILi32EEENST_INS5_IJNSA_ILi8EEESH_EEENS5_IJSH_SB_EEEEEEEvNS4_8identityES10_S1A_vS1B_EENS_8epilogue10collective6detail29Sm90TmaWarpSpecializedAdapterINS1E_15DefaultEpilogueISJ_SK_SK_NS1D_6thread17LinearCombinationISJ_Li1EffLNS1I_9ScaleType4KindE0ELNS_15FloatRoundStyleE2ESJ_EENS1_15EpilogueDefaultEEEEEvvEEEEvNT_6ParamsE,"",@"SHT_CUDA_INFO"
	.sectionflags	@""
	.align	4


	//----- nvinfo : EIATTR_CUDA_API_VERSION
	.align		4
        /*0000*/ 	.byte	0x04, 0x37
        /*0002*/ 	.short	(.L_21 - .L_20)
.L_20:
        /*0004*/ 	.word	0x00000082


	//----- nvinfo : EIATTR_KPARAM_INFO
	.align		4
.L_21:
        /*0008*/ 	.byte	0x04, 0x17
        /*000a*/ 	.short	(.L_23 - .L_22)
.L_22:
        /*000c*/ 	.word	0x00000000
        /*0010*/ 	.short	0x0000
        /*0012*/ 	.short	0x0070
        /*0014*/ 	.byte	0x00, 0xf0, 0x01, 0x10


	//----- nvinfo : EIATTR_SPARSE_MMA_MASK
	.align		4
.L_23:
        /*0018*/ 	.byte	0x03, 0x50
        /*001a*/ 	.short	0x0000


	//----- nvinfo : EIATTR_MAXREG_COUNT
	.align		4
        /*001c*/ 	.byte	0x03, 0x1b
        /*001e*/ 	.short	0x00a8


	//----- nvinfo : EIATTR_NUM_BARRIERS
	.align		4
        /*0020*/ 	.byte	0x02, 0x4c
        /*0022*/ 	.byte	0x01
	.zero		1


	//----- nvinfo : EIATTR_EXTERNS
	.align		4
        /*0024*/ 	.byte	0x04, 0x0f
        /*0026*/ 	.short	(.L_25 - .L_24)


	//   ....[0]....
	.align		4
.L_24:
        /*0028*/ 	.word	index@(__assertfail)


	//----- nvinfo : EIATTR_ANNOTATIONS
	.align		4
.L_25:
        /*002c*/ 	.byte	0x04, 0x55
        /*002e*/ 	.short	(.L_27 - .L_26)


	//   ....[0]....
.L_26:
        /*0030*/ 	.word	0x00000001
        /*0034*/ 	.byte	0xb0, 0x0a, 0x00, 0x00, 0x01, 0x00, 0x00, 0x00, 0xd0, 0x11, 0x00, 0x00, 0x01, 0x00, 0x00, 0x00
        /*0044*/ 	.byte	0x90, 0x60, 0x00, 0x00, 0x01, 0x00, 0x00, 0x00, 0x50, 0x6c, 0x00, 0x00


	//----- nvinfo : EIATTR_MERCURY_ISA_VERSION
	.align		4
.L_27:
        /*0050*/ 	.byte	0x03, 0x5f
        /*0052*/ 	.short	0x0101


	//----- nvinfo : EIATTR_INT_WARP_WIDE_INSTR_OFFSETS
	.align		4
        /*0054*/ 	.byte	0x04, 0x31
        /*0056*/ 	.short	(.L_29 - .L_28)


	//   ....[0]....
.L_28:
        /*0058*/ 	.word	0x000003d0


	//   ....[1]....
        /*005c*/ 	.word	0x000003f0


	//   ....[2]....
        /*0060*/ 	.word	0x00000470


	//   ....[3]....
        /*0064*/ 	.word	0x00000480


	//   ....[4]....
        /*0068*/ 	.word	0x00000490


	//   ....[5]....
        /*006c*/ 	.word	0x000004b0


	//   ....[6]....
        /*0070*/ 	.word	0x00000540


	//   ....[7]....
        /*0074*/ 	.word	0x00000560


	//----- nvinfo : EIATTR_COOP_GROUP_MASK_REGIDS
	.align		4
.L_29:
        /*0078*/ 	.byte	0x04, 0x29
        /*007a*/ 	.short	(.L_31 - .L_30)


	//   ....[0]....
.L_30:
        /*007c*/ 	.word	0xffffffff


	//   ....[1]....
        /*0080*/ 	.word	0xffffffff


	//   ....[2]....
        /*0084*/ 	.word	0xffffffff


	//   ....[3]....
        /*0088*/ 	.word	0xffffffff


	//   ....[4]....
        /*008c*/ 	.word	0xffffffff


	//   ....[5]....
        /*0090*/ 	.word	0xffffffff


	//----- nvinfo : EIATTR_COOP_GROUP_INSTR_OFFSETS
	.align		4
.L_31:
        /*0094*/ 	.byte	0x04, 0x28
        /*0096*/ 	.short	(.L_33 - .L_32)


	//   ....[0]....
.L_32:
        /*0098*/ 	.word	0x00000070


	//   ....[1]....
        /*009c*/ 	.word	0x00000080


	//   ....[2]....
        /*00a0*/ 	.word	0x00000140


	//   ....[3]....
        /*00a4*/ 	.word	0x000002b0


	//   ....[4]....
        /*00a8*/ 	.word	0x000002f0


	//   ....[5]....
        /*00ac*/ 	.word	0x00000330


	//----- nvinfo : EIATTR_REG_RECONFIG
	.align		4
.L_33:
        /*00b0*/ 	.byte	0x01, 0x54
	.zero		2


	//----- nvinfo : EIATTR_SYSCALL_OFFSETS
	.align		4
        /*00b4*/ 	.byte	0x04, 0x46
        /*00b6*/ 	.short	(.L_35 - .L_34)


	//   ....[0]....
.L_34:
        /*00b8*/ 	.word	0x00001650


	//----- nvinfo : EIATTR_MBARRIER_INSTR_OFFSETS
	.align		4
.L_35:
        /*00bc*/ 	.byte	0x04, 0x39
        /*00be*/ 	.short	(.L_37 - .L_36)


	//   ....[0]....
.L_36:
        /*00c0*/ 	.word	0x00000240
        /*00c4*/ 	.word	0x000000ff
        /*00c8*/ 	.word	0x00000000
        /*00cc*/ 	.short	0x0100
        /*00ce*/ 	.byte	0x08
	.zero		1


	//   ....[1]....
        /*00d0*/ 	.word	0x00000250
        /*00d4*/ 	.word	0x000000ff
        /*00d8*/ 	.word	0x00000018
        /*00dc*/ 	.short	0x0100
        /*00de*/ 	.byte	0x08
	.zero		1


	//   ....[2]....
        /*00e0*/ 	.word	0x00000260
        /*00e4*/ 	.word	0x000000ff
        /*00e8*/ 	.word	0x00000008
        /*00ec*/ 	.short	0x0100
        /*00ee*/ 	.byte	0x08
	.zero		1


	//   ....[3]....
        /*00f0*/ 	.word	0x00000270
        /*00f4*/ 	.word	0x000000ff
        /*00f8*/ 	.word	0x00000020
        /*00fc*/ 	.short	0x0100
        /*00fe*/ 	.byte	0x08
	.zero		1


	//   ....[4]....
        /*0100*/ 	.word	0x00000280
        /*0104*/ 	.word	0x000000ff
        /*0108*/ 	.word	0x00000010
        /*010c*/ 	.short	0x0100
        /*010e*/ 	.byte	0x08
	.zero		1


	//   ....[5]....
        /*0110*/ 	.word	0x00000290
        /*0114*/ 	.word	0x000000ff
        /*0118*/ 	.word	0x00000028
        /*011c*/ 	.short	0x0100
        /*011e*/ 	.byte	0x08
	.zero		1


	//   ....[6]....
        /*0120*/ 	.word	0x000005a0
        /*0124*/ 	.word	0x000000ff
        /*0128*/ 	.word	0x00000060
        /*012c*/ 	.short	0x0100
        /*012e*/ 	.byte	0x08
	.zero		1


	//   ....[7]....
        /*0130*/ 	.word	0x00000610
        /*0134*/ 	.word	0x000000ff
        /*0138*/ 	.word	0x00000068
        /*013c*/ 	.short	0x0100
        /*013e*/ 	.byte	0x08
	.zero		1


	//   ....[8]....
        /*0140*/ 	.word	0x00000630
        /*0144*/ 	.word	0x000000ff
        /*0148*/ 	.word	0x00000040
        /*014c*/ 	.short	0x0100
        /*014e*/ 	.byte	0x09
	.zero		1


	//   ....[9]....
        /*0150*/ 	.word	0x00000640
        /*0154*/ 	.word	0x000000ff
        /*0158*/ 	.word	0x00000048
        /*015c*/ 	.short	0x0100
        /*015e*/ 	.byte	0x09
	.zero		1


	//   ....[10]....
        /*0160*/ 	.word	0x00000650
        /*0164*/ 	.word	0x000000ff
        /*0168*/ 	.word	0x00000050
        /*016c*/ 	.short	0x0100
        /*016e*/ 	.byte	0x09
	.zero		1


	//   ....[11]....
        /*0170*/ 	.word	0x00000660
        /*0174*/ 	.word	0x000000ff
        /*0178*/ 	.word	0x00000058
        /*017c*/ 	.short	0x0100
        /*017e*/ 	.byte	0x09
	.zero		1


	//   ....[12]....
        /*0180*/ 	.word	0x00001510
        /*0184*/ 	.word	0x000000ff
        /*0188*/ 	.word	0xfffffff8
        /*018c*/ 	.short	0x010a
        /*018e*/ 	.byte	0x2b
	.zero		1


	//   ....[13]....
        /*0190*/ 	.word	0x000016d0
        /*0194*/ 	.word	0x00000003
        /*0198*/ 	.word	0x00000000
        /*019c*/ 	.short	0x010a
        /*019e*/ 	.byte	0x3f
	.zero		1


	//   ....[14]....
        /*01a0*/ 	.word	0x00001730
        /*01a4*/ 	.word	0x00000003
        /*01a8*/ 	.word	0x00000000
        /*01ac*/ 	.short	0x010a
        /*01ae*/ 	.byte	0x3f
	.zero		1


	//   ....[15]....
        /*01b0*/ 	.word	0x00001a90
        /*01b4*/ 	.word	0x000000ff
        /*01b8*/ 	.word	0x00000000
        /*01bc*/ 	.short	0x010a
        /*01be*/ 	.byte	0x04
	.zero		1


	//   ....[16]....
        /*01c0*/ 	.word	0x00001ad0
        /*01c4*/ 	.word	0x000000ff
        /*01c8*/ 	.word	0x00000000
        /*01cc*/ 	.short	0x010a
        /*01ce*/ 	.byte	0x04
	.zero		1


	//   ....[17]....
        /*01d0*/ 	.word	0x00001d30
        /*01d4*/ 	.word	0x000000ff
        /*01d8*/ 	.word	0x00000000
        /*01dc*/ 	.short	0x0101
        /*01de*/ 	.byte	0x04
	.zero		1


	//   ....[18]....
        /*01e0*/ 	.word	0x00001e30
        /*01e4*/ 	.word	0x00000003
        /*01e8*/ 	.word	0x00000000
        /*01ec*/ 	.short	0x0101
        /*01ee*/ 	.byte	0x2e
	.zero		1


	//   ....[19]....
        /*01f0*/ 	.word	0x00001f00
        /*01f4*/ 	.word	0x000000ff
        /*01f8*/ 	.word	0x00000000
        /*01fc*/ 	.short	0x0101
        /*01fe*/ 	.byte	0x06
	.zero		1


	//   ....[20]....
        /*0200*/ 	.word	0x00001f70
        /*0204*/ 	.word	0x000000ff
        /*0208*/ 	.word	0x00000008
        /*020c*/ 	.short	0x010a
        /*020e*/ 	.byte	0x2b
	.zero		1


	//   ....[21]....
        /*0210*/ 	.word	0x000060d0
        /*0214*/ 	.word	0x00000000
        /*0218*/ 	.word	0x00000000
        /*021c*/ 	.short	0x0101
        /*021e*/ 	.byte	0x2e
	.zero		1


	//   ....[22]....
        /*0220*/ 	.word	0x000069c0
        /*0224*/ 	.word	0x0000000b
        /*0228*/ 	.word	0x00000018
        /*022c*/ 	.short	0x010a
        /*022e*/ 	.byte	0x3f
	.zero		1


	//   ....[23]....
        /*0230*/ 	.word	0x00006d80
        /*0234*/ 	.word	0x00000006
        /*0238*/ 	.word	0x00000068
        /*023c*/ 	.short	0x0101
        /*023e*/ 	.byte	0x3f
	.zero		1


	//   ....[24]....
        /*0240*/ 	.word	0x000074a0
        /*0244*/ 	.word	0x00000007
        /*0248*/ 	.word	0x00000000
        /*024c*/ 	.short	0x010a
        /*024e*/ 	.byte	0x3f
	.zero		1


	//   ....[25]....
        /*0250*/ 	.word	0x00007520
        /*0254*/ 	.word	0x00000004
        /*0258*/ 	.word	0x00000000
        /*025c*/ 	.short	0x010a
        /*025e*/ 	.byte	0x3f
	.zero		1


	//   ....[26]....
        /*0260*/ 	.word	0x000075b0
        /*0264*/ 	.word	0x00000005
        /*0268*/ 	.word	0x00000000
        /*026c*/ 	.short	0x010a
        /*026e*/ 	.byte	0x3f
	.zero		1


	//   ....[27]....
        /*0270*/ 	.word	0x00007620
        /*0274*/ 	.word	0x00000003
        /*0278*/ 	.word	0xfffffff8
        /*027c*/ 	.short	0x010a
        /*027e*/ 	.byte	0x3f
	.zero		1


	//   ....[28]....
        /*0280*/ 	.word	0x00007670
        /*0284*/ 	.word	0x00000003
        /*0288*/ 	.word	0x00000000
        /*028c*/ 	.short	0x010a
        /*028e*/ 	.byte	0x3f
	.zero		1


	//   ....[29]....
        /*0290*/ 	.word	0x000076d0
        /*0294*/ 	.word	0x00000004
        /*0298*/ 	.word	0x00000000
        /*029c*/ 	.short	0x010a
        /*029e*/ 	.byte	0x3f
	.zero		1


	//   ....[30]....
        /*02a0*/ 	.word	0x00007730
        /*02a4*/ 	.word	0x00000003
        /*02a8*/ 	.word	0x00000008
        /*02ac*/ 	.short	0x010a
        /*02ae*/ 	.byte	0x3f
	.zero		1


	//   ....[31]....
        /*02b0*/ 	.word	0x00007800
        /*02b4*/ 	.word	0x0000000b
        /*02b8*/ 	.word	0x00000018
        /*02bc*/ 	.short	0x010a
        /*02be*/ 	.byte	0x3f
	.zero		1


	//   ....[32]....
        /*02c0*/ 	.word	0x000078d0
        /*02c4*/ 	.word	0x00000007
        /*02c8*/ 	.word	0x00000000
        /*02cc*/ 	.short	0x010a
        /*02ce*/ 	.byte	0x3f
	.zero		1


	//   ....[33]....
        /*02d0*/ 	.word	0x00007920
        /*02d4*/ 	.word	0x00000004
        /*02d8*/ 	.word	0x00000000
        /*02dc*/ 	.short	0x010a
        /*02de*/ 	.byte	0x3f
	.zero		1


	//----- nvinfo : EIATTR_NUM_MBARRIERS
	.align		4
.L_37:
        /*02e0*/ 	.byte	0x03, 0x38
        /*02e2*/ 	.short	0x000c


	//----- nvinfo : EIATTR_EXIT_INSTR_OFFSETS
	.align		4
        /*02e4*/ 	.byte	0x04, 0x1c
        /*02e6*/ 	.short	(.L_39 - .L_38)


	//   ....[0]....
.L_38:
        /*02e8*/ 	.word	0x00001160


	//   ....[1]....
        /*02ec*/ 	.word	0x000011c0


	//   ....[2]....
        /*02f0*/ 	.word	0x000066f0


	//   ....[3]....
        /*02f4*/ 	.word	0x00006720


	//   ....[4]....
        /*02f8*/ 	.word	0x00007600


	//----- nvinfo : EIATTR_MAX_THREADS
	.align		4
.L_39:
        /*02fc*/ 	.byte	0x04, 0x05
        /*02fe*/ 	.short	(.L_41 - .L_40)
.L_40:
        /*0300*/ 	.word	0x00000180
        /*0304*/ 	.word	0x00000001
        /*0308*/ 	.word	0x00000001


	//----- nvinfo : EIATTR_CRS_STACK_SIZE
	.align		4
.L_41:
        /*030c*/ 	.byte	0x04, 0x1e
        /*030e*/ 	.short	(.L_43 - .L_42)
.L_42:
        /*0310*/ 	.word	0x00000000


	//----- nvinfo : EIATTR_CBANK_PARAM_SIZE
	.align		4
.L_43:
        /*0314*/ 	.byte	0x03, 0x19
        /*0316*/ 	.short	0x0470


	//----- nvinfo : EIATTR_PARAM_CBANK
	.align		4
        /*0318*/ 	.byte	0x04, 0x0a
        /*031a*/ 	.short	(.L_45 - .L_44)
	.align		4
.L_44:
        /*031c*/ 	.word	index@(.nv.constant0._ZN7cutlass13device_kernelINS_4gemm6kernel13GemmUniversalIN4cute5tupleIJiiiiEEENS1_10collective13CollectiveMmaINS1_34MainloopSm90TmaGmmaWarpSpecializedILi3ENS5_IJNS4_1CILi1EEESB_SB_EEENS1_32KernelTmaWarpSpecializedPingpongEEENS5_IJNSA_ILi64EEENSA_ILi128EEENSA_ILi32EEEEEENS_10tfloat32_tENS5_IJlSB_lEEESJ_SK_NS4_8TiledMMAINS4_8MMA_AtomIJNS4_4SM904GMMA30MMA_64x128x8_F32TF32TF32_SS_TNILNSO_7ScaleInE1ELSQ_1EEEEEENS4_6LayoutISC_NS5_IJNSA_ILi0EEESU_SU_EEEEENS5_IJNS4_10UnderscoreESX_SX_EEEEENS4_13SM90_TMA_LOADENS4_14ComposedLayoutINS4_7SwizzleILi3ELi4ELi3EEENS4_18smem_ptr_flag_bitsILi32EEENST_INS5_IJNSA_ILi8EEESH_EEENS5_IJSH_SB_EEEEEEEvNS4_8identityES10_S1A_vS1B_EENS_8epilogue10collective6detail29Sm90TmaWarpSpecializedAdapterINS1E_15DefaultEpilogueISJ_SK_SK_NS1D_6thread17LinearCombinationISJ_Li1EffLNS1I_9ScaleType4KindE0ELNS_15FloatRoundStyleE2ESJ_EENS1_15EpilogueDefaultEEEEEvvEEEEvNT_6ParamsE)
        /*0320*/ 	.short	0x0210
        /*0322*/ 	.short	0x0470


	//----- nvinfo : EIATTR_SW_WAR
	.align		4
.L_45:
        /*0324*/ 	.byte	0x04, 0x36
        /*0326*/ 	.short	(.L_47 - .L_46)
.L_46:
        /*0328*/ 	.word	0x00000008
.L_47:


//--------------------- .nv.callgraph             --------------------------
	.section	.nv.callgraph,"",@"SHT_CUDA_CALLGRAPH"
	.align	4
	.sectionentsize	8
	.align		4
        /*0000*/ 	.word	0x00000000
	.align		4
        /*0004*/ 	.word	0xffffffff
	.align		4
        /*0008*/ 	.word	index@(_ZN7cutlass13device_kernelINS_4gemm6kernel13GemmUniversalIN4cute5tupleIJiiiiEEENS1_10collective13CollectiveMmaINS1_34MainloopSm90TmaGmmaWarpSpecializedILi3ENS5_IJNS4_1CILi1EEESB_SB_EEENS1_32KernelTmaWarpSpecializedPingpongEEENS5_IJNSA_ILi64EEENSA_ILi128EEENSA_ILi32EEEEEENS_10tfloat32_tENS5_IJlSB_lEEESJ_SK_NS4_8TiledMMAINS4_8MMA_AtomIJNS4_4SM904GMMA30MMA_64x128x8_F32TF32TF32_SS_TNILNSO_7ScaleInE1ELSQ_1EEEEEENS4_6LayoutISC_NS5_IJNSA_ILi0EEESU_SU_EEEEENS5_IJNS4_10UnderscoreESX_SX_EEEEENS4_13SM90_TMA_LOADENS4_14ComposedLayoutINS4_7SwizzleILi3ELi4ELi3EEENS4_18smem_ptr_flag_bitsILi32EEENST_INS5_IJNSA_ILi8EEESH_EEENS5_IJSH_SB_EEEEEEEvNS4_8identityES10_S1A_vS1B_EENS_8epilogue10collective6detail29Sm90TmaWarpSpecializedAdapterINS1E_15DefaultEpilogueISJ_SK_SK_NS1D_6thread17LinearCombinationISJ_Li1EffLNS1I_9ScaleType4KindE0ELNS_15FloatRoundStyleE2ESJ_EENS1_15EpilogueDefaultEEEEEvvEEEEvNT_6ParamsE)
	.align		4
        /*000c*/ 	.word	index@(__assertfail)
	.align		4
        /*0010*/ 	.word	0x00000000
	.align		4
        /*0014*/ 	.word	0xfffffffe
	.align		4
        /*0018*/ 	.word	0x00000000
	.align		4
        /*001c*/ 	.word	0xfffffffd
	.align		4
        /*0020*/ 	.word	0x00000000
	.align		4
        /*0024*/ 	.word	0xfffffffc


//--------------------- .nv.constant4             --------------------------
	.section	.nv.constant4,"a",@progbits
	.align	8
	.align		8
.nv.constant4:
        /*0000*/ 	.dword	__assertfail
	.align		8
        /*0008*/ 	.dword	__unnamed_1
	.align		8
        /*0010*/ 	.dword	_ZN39_INTERNAL_379f48a6_4_k_cu_90caa75f_58934cuda3std3__45__cpo5beginE
	.align		8
        /*0018*/ 	.dword	_ZN39_INTERNAL_379f48a6_4_k_cu_90caa75f_58934cuda3std3__45__cpo3endE
	.align		8
        /*0020*/ 	.dword	_ZN39_INTERNAL_379f48a6_4_k_cu_90caa75f_58934cuda3std3__45__cpo6cbeginE
	.align		8
        /*0028*/ 	.dword	_ZN39_INTERNAL_379f48a6_4_k_cu_90caa75f_58934cuda3std3__45__cpo4cendE
	.align		8
        /*0030*/ 	.dword	_ZN39_INTERNAL_379f48a6_4_k_cu_90caa75f_58934cuda3std3__441_GLOBAL__N__379f48a6_4_k_cu_90caa75f_58936ignoreE
	.align		8
        /*0038*/ 	.dword	_ZN39_INTERNAL_379f48a6_4_k_cu_90caa75f_58934cuda3std3__419piecewise_constructE
	.align		8
        /*0040*/ 	.dword	_ZN39_INTERNAL_379f48a6_4_k_cu_90caa75f_58934cuda3std3__48in_placeE
	.align		8
        /*0048*/ 	.dword	_ZN39_INTERNAL_379f48a6_4_k_cu_90caa75f_58934cuda3std6ranges3__45__cpo4swapE
	.align		8
        /*0050*/ 	.dword	_ZN39_INTERNAL_379f48a6_4_k_cu_90caa75f_58934cuda3std6ranges3__45__cpo9iter_moveE
	.align		8
        /*0058*/ 	.dword	_ZN39_INTERNAL_379f48a6_4_k_cu_90caa75f_58934cute7productE
	.align		8
        /*0060*/ 	.dword	_ZN39_INTERNAL_379f48a6_4_k_cu_90caa75f_58934cute1_E
	.align		8
        /*0068*/ 	.dword	$str$22
	.align		8
        /*0070*/ 	.dword	$str$23


//--------------------- .text._ZN7cutlass13device_kernelINS_4gemm6kernel13GemmUniversalIN4cute5tupleIJiiiiEEENS1_10collective13CollectiveMmaINS1_34MainloopSm90TmaGmmaWarpSpecializedILi3ENS5_IJNS4_1CILi1EEESB_SB_EEENS1_32KernelTmaWarpSpecializedPingpongEEENS5_IJNSA_ILi64EEENSA_ILi128EEENSA_ILi32EEEEEENS_10tfloat32_tENS5_IJlSB_lEEESJ_SK_NS4_8TiledMMAINS4_8MMA_AtomIJNS4_4SM904GMMA30MMA_64x128x8_F32TF32TF32_SS_TNILNSO_7ScaleInE1ELSQ_1EEEEEENS4_6LayoutISC_NS5_IJNSA_ILi0EEESU_SU_EEEEENS5_IJNS4_10UnderscoreESX_SX_EEEEENS4_13SM90_TMA_LOADENS4_14ComposedLayoutINS4_7SwizzleILi3ELi4ELi3EEENS4_18smem_ptr_flag_bitsILi32EEENST_INS5_IJNSA_ILi8EEESH_EEENS5_IJSH_SB_EEEEEEEvNS4_8identityES10_S1A_vS1B_EENS_8epilogue10collective6detail29Sm90TmaWarpSpecializedAdapterINS1E_15DefaultEpilogueISJ_SK_SK_NS1D_6thread17LinearCombinationISJ_Li1EffLNS1I_9ScaleType4KindE0ELNS_15FloatRoundStyleE2ESJ_EENS1_15EpilogueDefaultEEEEEvvEEEEvNT_6ParamsE --------------------------
	.section	.text._ZN7cutlass13device_kernelINS_4gemm6kernel13GemmUniversalIN4cute5tupleIJiiiiEEENS1_10collective13CollectiveMmaINS1_34MainloopSm90TmaGmmaWarpSpecializedILi3ENS5_IJNS4_1CILi1EEESB_SB_EEENS1_32KernelTmaWarpSpecializedPingpongEEENS5_IJNSA_ILi64EEENSA_ILi128EEENSA_ILi32EEEEEENS_10tfloat32_tENS5_IJlSB_lEEESJ_SK_NS4_8TiledMMAINS4_8MMA_AtomIJNS4_4SM904GMMA30MMA_64x128x8_F32TF32TF32_SS_TNILNSO_7ScaleInE1ELSQ_1EEEEEENS4_6LayoutISC_NS5_IJNSA_ILi0EEESU_SU_EEEEENS5_IJNS4_10UnderscoreESX_SX_EEEEENS4_13SM90_TMA_LOADENS4_14ComposedLayoutINS4_7SwizzleILi3ELi4ELi3EEENS4_18smem_ptr_flag_bitsILi32EEENST_INS5_IJNSA_ILi8EEESH_EEENS5_IJSH_SB_EEEEEEEvNS4_8identityES10_S1A_vS1B_EENS_8epilogue10collective6detail29Sm90TmaWarpSpecializedAdapterINS1E_15DefaultEpilogueISJ_SK_SK_NS1D_6thread17LinearCombinationISJ_Li1EffLNS1I_9ScaleType4KindE0ELNS_15FloatRoundStyleE2ESJ_EENS1_15EpilogueDefaultEEEEEvvEEEEvNT_6ParamsE,"ax",@progbits
	.align	128
.text._ZN7cutlass13device_kernelINS_4gemm6kernel13GemmUniversalIN4cute5tupleIJiiiiEEENS1_10collective13CollectiveMmaINS1_34MainloopSm90TmaGmmaWarpSpecializedILi3ENS5_IJNS4_1CILi1EEESB_SB_EEENS1_32KernelTmaWarpSpecializedPingpongEEENS5_IJNSA_ILi64EEENSA_ILi128EEENSA_ILi32EEEEEENS_10tfloat32_tENS5_IJlSB_lEEESJ_SK_NS4_8TiledMMAINS4_8MMA_AtomIJNS4_4SM904GMMA30MMA_64x128x8_F32TF32TF32_SS_TNILNSO_7ScaleInE1ELSQ_1EEEEEENS4_6LayoutISC_NS5_IJNSA_ILi0EEESU_SU_EEEEENS5_IJNS4_10UnderscoreESX_SX_EEEEENS4_13SM90_TMA_LOADENS4_14ComposedLayoutINS4_7SwizzleILi3ELi4ELi3EEENS4_18smem_ptr_flag_bitsILi32EEENST_INS5_IJNSA_ILi8EEESH_EEENS5_IJSH_SB_EEEEEEEvNS4_8identityES10_S1A_vS1B_EENS_8epilogue10collective6detail29Sm90TmaWarpSpecializedAdapterINS1E_15DefaultEpilogueISJ_SK_SK_NS1D_6thread17LinearCombinationISJ_Li1EffLNS1I_9ScaleType4KindE0ELNS_15FloatRoundStyleE2ESJ_EENS1_15EpilogueDefaultEEEEEvvEEEEvNT_6ParamsE:
        .type           _ZN7cutlass13device_kernelINS_4gemm6kernel13GemmUniversalIN4cute5tupleIJiiiiEEENS1_10collective13CollectiveMmaINS1_34MainloopSm90TmaGmmaWarpSpecializedILi3ENS5_IJNS4_1CILi1EEESB_SB_EEENS1_32KernelTmaWarpSpecializedPingpongEEENS5_IJNSA_ILi64EEENSA_ILi128EEENSA_ILi32EEEEEENS_10tfloat32_tENS5_IJlSB_lEEESJ_SK_NS4_8TiledMMAINS4_8MMA_AtomIJNS4_4SM904GMMA30MMA_64x128x8_F32TF32TF32_SS_TNILNSO_7ScaleInE1ELSQ_1EEEEEENS4_6LayoutISC_NS5_IJNSA_ILi0EEESU_SU_EEEEENS5_IJNS4_10UnderscoreESX_SX_EEEEENS4_13SM90_TMA_LOADENS4_14ComposedLayoutINS4_7SwizzleILi3ELi4ELi3EEENS4_18smem_ptr_flag_bitsILi32EEENST_INS5_IJNSA_ILi8EEESH_EEENS5_IJSH_SB_EEEEEEEvNS4_8identityES10_S1A_vS1B_EENS_8epilogue10collective6detail29Sm90TmaWarpSpecializedAdapterINS1E_15DefaultEpilogueISJ_SK_SK_NS1D_6thread17LinearCombinationISJ_Li1EffLNS1I_9ScaleType4KindE0ELNS_15FloatRoundStyleE2ESJ_EENS1_15EpilogueDefaultEEEEEvvEEEEvNT_6ParamsE,@function
        .size           _ZN7cutlass13device_kernelINS_4gemm6kernel13GemmUniversalIN4cute5tupleIJiiiiEEENS1_10collective13CollectiveMmaINS1_34MainloopSm90TmaGmmaWarpSpecializedILi3ENS5_IJNS4_1CILi1EEESB_SB_EEENS1_32KernelTmaWarpSpecializedPingpongEEENS5_IJNSA_ILi64EEENSA_ILi128EEENSA_ILi32EEEEEENS_10tfloat32_tENS5_IJlSB_lEEESJ_SK_NS4_8TiledMMAINS4_8MMA_AtomIJNS4_4SM904GMMA30MMA_64x128x8_F32TF32TF32_SS_TNILNSO_7ScaleInE1ELSQ_1EEEEEENS4_6LayoutISC_NS5_IJNSA_ILi0EEESU_SU_EEEEENS5_IJNS4_10UnderscoreESX_SX_EEEEENS4_13SM90_TMA_LOADENS4_14ComposedLayoutINS4_7SwizzleILi3ELi4ELi3EEENS4_18smem_ptr_flag_bitsILi32EEENST_INS5_IJNSA_ILi8EEESH_EEENS5_IJSH_SB_EEEEEEEvNS4_8identityES10_S1A_vS1B_EENS_8epilogue10collective6detail29Sm90TmaWarpSpecializedAdapterINS1E_15DefaultEpilogueISJ_SK_SK_NS1D_6thread17LinearCombinationISJ_Li1EffLNS1I_9ScaleType4KindE0ELNS_15FloatRoundStyleE2ESJ_EENS1_15EpilogueDefaultEEEEEvvEEEEvNT_6ParamsE,(.L_x_195 - _ZN7cutlass13device_kernelINS_4gemm6kernel13GemmUniversalIN4cute5tupleIJiiiiEEENS1_10collective13CollectiveMmaINS1_34MainloopSm90TmaGmmaWarpSpecializedILi3ENS5_IJNS4_1CILi1EEESB_SB_EEENS1_32KernelTmaWarpSpecializedPingpongEEENS5_IJNSA_ILi64EEENSA_ILi128EEENSA_ILi32EEEEEENS_10tfloat32_tENS5_IJlSB_lEEESJ_SK_NS4_8TiledMMAINS4_8MMA_AtomIJNS4_4SM904GMMA30MMA_64x128x8_F32TF32TF32_SS_TNILNSO_7ScaleInE1ELSQ_1EEEEEENS4_6LayoutISC_NS5_IJNSA_ILi0EEESU_SU_EEEEENS5_IJNS4_10UnderscoreESX_SX_EEEEENS4_13SM90_TMA_LOADENS4_14ComposedLayoutINS4_7SwizzleILi3ELi4ELi3EEENS4_18smem_ptr_flag_bitsILi32EEENST_INS5_IJNSA_ILi8EEESH_EEENS5_IJSH_SB_EEEEEEEvNS4_8identityES10_S1A_vS1B_EENS_8epilogue10collective6detail29Sm90TmaWarpSpecializedAdapterINS1E_15DefaultEpilogueISJ_SK_SK_NS1D_6thread17LinearCombinationISJ_Li1EffLNS1I_9ScaleType4KindE0ELNS_15FloatRoundStyleE2ESJ_EENS1_15EpilogueDefaultEEEEEvvEEEEvNT_6ParamsE)
        .other          _ZN7cutlass13device_kernelINS_4gemm6kernel13GemmUniversalIN4cute5tupleIJiiiiEEENS1_10collective13CollectiveMmaINS1_34MainloopSm90TmaGmmaWarpSpecializedILi3ENS5_IJNS4_1CILi1EEESB_SB_EEENS1_32KernelTmaWarpSpecializedPingpongEEENS5_IJNSA_ILi64EEENSA_ILi128EEENSA_ILi32EEEEEENS_10tfloat32_tENS5_IJlSB_lEEESJ_SK_NS4_8TiledMMAINS4_8MMA_AtomIJNS4_4SM904GMMA30MMA_64x128x8_F32TF32TF32_SS_TNILNSO_7ScaleInE1ELSQ_1EEEEEENS4_6LayoutISC_NS5_IJNSA_ILi0EEESU_SU_EEEEENS5_IJNS4_10UnderscoreESX_SX_EEEEENS4_13SM90_TMA_LOADENS4_14ComposedLayoutINS4_7SwizzleILi3ELi4ELi3EEENS4_18smem_ptr_flag_bitsILi32EEENST_INS5_IJNSA_ILi8EEESH_EEENS5_IJSH_SB_EEEEEEEvNS4_8identityES10_S1A_vS1B_EENS_8epilogue10collective6detail29Sm90TmaWarpSpecializedAdapterINS1E_15DefaultEpilogueISJ_SK_SK_NS1D_6thread17LinearCombinationISJ_Li1EffLNS1I_9ScaleType4KindE0ELNS_15FloatRoundStyleE2ESJ_EENS1_15EpilogueDefaultEEEEEvvEEEEvNT_6ParamsE,@"STO_CUDA_ENTRY STV_DEFAULT"
_ZN7cutlass13device_kernelINS_4gemm6kernel13GemmUniversalIN4cute5tupleIJiiiiEEENS1_10collective13CollectiveMmaINS1_34MainloopSm90TmaGmmaWarpSpecializedILi3ENS5_IJNS4_1CILi1EEESB_SB_EEENS1_32KernelTmaWarpSpecializedPingpongEEENS5_IJNSA_ILi64EEENSA_ILi128EEENSA_ILi32EEEEEENS_10tfloat32_tENS5_IJlSB_lEEESJ_SK_NS4_8TiledMMAINS4_8MMA_AtomIJNS4_4SM904GMMA30MMA_64x128x8_F32TF32TF32_SS_TNILNSO_7ScaleInE1ELSQ_1EEEEEENS4_6LayoutISC_NS5_IJNSA_ILi0EEESU_SU_EEEEENS5_IJNS4_10UnderscoreESX_SX_EEEEENS4_13SM90_TMA_LOADENS4_14ComposedLayoutINS4_7SwizzleILi3ELi4ELi3EEENS4_18smem_ptr_flag_bitsILi32EEENST_INS5_IJNSA_ILi8EEESH_EEENS5_IJSH_SB_EEEEEEEvNS4_8identityES10_S1A_vS1B_EENS_8epilogue10collective6detail29Sm90TmaWarpSpecializedAdapterINS1E_15DefaultEpilogueISJ_SK_SK_NS1D_6thread17LinearCombinationISJ_Li1EffLNS1I_9ScaleType4KindE0ELNS_15FloatRoundStyleE2ESJ_EENS1_15EpilogueDefaultEEEEEvvEEEEvNT_6ParamsE:
[----:B------:R-:W0:Y:S02]  /*0000*/  LDC R1, c[0x0][0x28] ;  /* 0x00000a00ff017b82 */ /* 0x000e240000000800 */
[----:B0-----:R-:W-:Y:S01]  /*0010*/  VIADD R1, R1, 0xfffffff8 ;  /* 0xfffffff801017836 */ /* 0x001fe20000000000 */
[----:B------:R-:W0:Y:S01]  /*0020*/  S2R R4, SR_TID.X ;  /* 0x0000000000047919 */ /* 0x000e220000002100 */
[----:B------:R-:W-:Y:S01]  /*0030*/  ELECT P0, URZ, PT ;  /* 0x00000000003f782f */ /* 0x000fe20003800000 */
[----:B------:R-:W-:Y:S01]  /*0040*/  BSSY B0, `(.L_x_0) ;  /* 0x000000f000007945 */ /* 0x000fe20003800000 */
[--C-:B0-----:R-:W-:Y:S02]  /*0050*/  SHF.R.U32.HI R0, RZ, 0x5, R4.reuse ;  /* 0x00000005ff007819 */ /* 0x101fe40000011604 */
[----:B------:R-:W-:-:S03]  /*0060*/  SHF.R.U32.HI R5, RZ, 0x7, R4 ;  /* 0x00000007ff057819 */ /* 0x000fc60000011604 */
[----:B------:R-:W0:Y:S04]  /*0070*/  SHFL.IDX PT, R2, R0, RZ, 0x1f ;  /* 0x00001fff00027589 */ /* 0x000e2800000e0000 */
[----:B------:R1:W2:Y:S01]  /*0080*/  SHFL.IDX PT, R7, R5, RZ, 0x1f ;  /* 0x00001fff05077589 */ /* 0x0002a200000e0000 */
[----:B0-----:R-:W-:-:S13]  /*0090*/  ISETP.NE.OR P0, PT, R2, RZ, !P0 ;  /* 0x000000ff0200720c */ /* 0x001fda0004705670 */
[----:B-12---:R-:W-:Y:S05]  /*00a0*/  @P0 BRA `(.L_x_1) ;  /* 0x0000000000200947 */ /* 0x006fea0003800000 */
[----:B------:R-:W-:Y:S02]  /*00b0*/  ULDC.64 UR4, c[0x0][0x198] ;  /* 0x0000660000047ab9 */ /* 0x000fe40000000a00 */
[----:B------:R-:W-:Y:S02]  /*00c0*/  UIADD3 UR6, UP0, UR4, 0xf0, URZ ;  /* 0x000000f004067890 */ /* 0x000fe4000ff1e03f */
[----:B------:R-:W-:Y:S02]  /*00d0*/  UIADD3 UR4, UP1, UR4, 0x1f0, URZ ;  /* 0x000001f004047890 */ /* 0x000fe4000ff3e03f */
[----:B------:R-:W-:Y:S02]  /*00e0*/  UIADD3.X UR7, URZ, UR5, URZ, UP0, !UPT ;  /* 0x000000053f077290 */ /* 0x000fe400087fe43f */
[----:B------:R-:W-:-:S07]  /*00f0*/  UIADD3.X UR5, URZ, UR5, URZ, UP1, !UPT ;  /* 0x000000053f057290 */ /* 0x000fce0008ffe43f */
[----:B------:R0:W-:Y:S02]  /*0100*/  UTMACCTL.PF [UR6] ;  /* 0x00000000060079b9 */ /* 0x0001e40008040000 */
[----:B------:R0:W-:Y:S02]  /*0110*/  UTMACCTL.PF [UR4] ;  /* 0x00000000040079b9 */ /* 0x0001e40008040000 */
[----:B0-----:R-:W-:Y:S01]  /*0120*/  NOP ;  /* 0x0000000000007918 */ /* 0x001fe20000000000 */
.L_x_1:
[----:B------:R-:W-:Y:S05]  /*0130*/  BSYNC B0 ;  /* 0x0000000000007941 */ /* 0x000fea0003800000 */
.L_x_0:
[----:B------:R-:W0:Y:S02]  /*0140*/  SHFL.IDX PT, R3, R0, RZ, 0x1f ;  /* 0x00001fff00037589 */ /* 0x000e2400000e0000 */
[----:B0-----:R-:W-:-:S13]  /*0150*/  ISETP.NE.AND P0, PT, R3, RZ, PT ;  /* 0x000000ff0300720c */ /* 0x001fda0003f05270 */
[----:B------:R-:W-:Y:S05]  /*0160*/  @P0 BRA `(.L_x_2) ;  /* 0x0000000000500947 */ /* 0x000fea0003800000 */
[----:B------:R-:W0:Y:S01]  /*0170*/  S2UR UR8, SR_CgaCtaId ;  /* 0x00000000000879c3 */ /* 0x000e220000008800 */
[----:B------:R-:W-:Y:S01]  /*0180*/  UMOV UR4, 0x400 ;  /* 0x0000040000047882 */ /* 0x000fe20000000000 */
[----:B------:R-:W-:Y:S01]  /*0190*/  UMOV UR5, 0x1 ;  /* 0x0000000100057882 */ /* 0x000fe20000000000 */
[----:B------:R-:W-:Y:S01]  /*01a0*/  UMOV UR6, 0x80 ;  /* 0x0000008000067882 */ /* 0x000fe20000000000 */
[----:B------:R-:W-:Y:S01]  /*01b0*/  ELECT P0, URZ, PT ;  /* 0x00000000003f782f */ /* 0x000fe20003800000 */
[----:B------:R-:W-:-:S04]  /*01c0*/  UIADD3 UR6, -UR6, 0x100000, URZ ;  /* 0x0010000006067890 */ /* 0x000fc8000fffe13f */
[----:B------:R-:W-:Y:S02]  /*01d0*/  USHF.L.U32 UR7, UR6, 0xb, URZ ;  /* 0x0000000b06077899 */ /* 0x000fe4000800063f */
[----:B------:R-:W-:Y:S02]  /*01e0*/  USHF.L.U32 UR6, UR6, 0x1, URZ ;  /* 0x0000000106067899 */ /* 0x000fe4000800063f */
[----:B0-----:R-:W-:Y:S02]  /*01f0*/  ULEA UR8, UR8, UR4, 0x18 ;  /* 0x0000000408087291 */ /* 0x001fe4000f8ec03f */
[----:B------:R-:W-:-:S04]  /*0200*/  UIADD3 UR4, -UR5, 0x100000, URZ ;  /* 0x0010000005047890 */ /* 0x000fc8000fffe13f */
[----:B------:R-:W-:Y:S02]  /*0210*/  USHF.L.U32 UR5, UR4, 0xb, URZ ;  /* 0x0000000b04057899 */ /* 0x000fe4000800063f */
[----:B------:R-:W-:Y:S01]  /*0220*/  USHF.L.U32 UR4, UR4, 0x1, URZ ;  /* 0x0000000104047899 */ /* 0x000fe2000800063f */
[----:B------:R-:W0:Y:S11]  /*0230*/  FENCE.VIEW.ASYNC.S ;  /* 0x00000000000073c6 */ /* 0x000e360000000000 */
[----:B0-----:R0:W1:Y:S01]  /*0240*/  SYNCS.EXCH.64 URZ, [UR8], UR4 ;  /* 0x00000004083f75b2 */ /* 0x0010620008000100 */
[----:B------:R0:W2:Y:S01]  /*0250*/  SYNCS.EXCH.64 URZ, [UR8+0x18], UR6 ;  /* 0x00001806083f75b2 */ /* 0x0000a20008000100 */
[----:B------:R0:W3:Y:S01]  /*0260*/  SYNCS.EXCH.64 URZ, [UR8+0x8], UR4 ;  /* 0x00000804083f75b2 */ /* 0x0000e20008000100 */
[----:B------:R0:W4:Y:S01]  /*0270*/  SYNCS.EXCH.64 URZ, [UR8+0x20], UR6 ;  /* 0x00002006083f75b2 */ /* 0x0001220008000100 */
[----:B------:R0:W0:Y:S01]  /*0280*/  SYNCS.EXCH.64 URZ, [UR8+0x10], UR4 ;  /* 0x00001004083f75b2 */ /* 0x0000220008000100 */
[----:B------:R0:W0:Y:S01]  /*0290*/  SYNCS.EXCH.64 URZ, [UR8+0x28], UR6 ;  /* 0x00002806083f75b2 */ /* 0x0000220008000100 */
[----:B------:R-:W-:Y:S01]  /*02a0*/  NOP ;  /* 0x0000000000007918 */ /* 0x000fe20000000000 */
.L_x_2:
[----:B------:R-:W5:Y:S01]  /*02b0*/  SHFL.IDX PT, R6, R0, RZ, 0x1f ;  /* 0x00001fff00067589 */ /* 0x000f6200000e0000 */
[----:B------:R-:W-:Y:S01]  /*02c0*/  ELECT P0, URZ, PT ;  /* 0x00000000003f782f */ /* 0x000fe20003800000 */
[----:B------:R-:W-:Y:S01]  /*02d0*/  NOP ;  /* 0x0000000000007918 */ /* 0x000fe20000000000 */
[----:B------:R-:W-:Y:S01]  /*02e0*/  ELECT P1, URZ, PT ;  /* 0x00000000003f782f */ /* 0x000fe20003820000 */
[----:B------:R-:W1:Y:S01]  /*02f0*/  SHFL.IDX PT, R3, R0, RZ, 0x1f ;  /* 0x00001fff00037589 */ /* 0x000e6200000e0000 */
[----:B0-----:R-:W-:Y:S01]  /*0300*/  UMOV UR4, 0x20 ;  /* 0x0000002000047882 */ /* 0x001fe20000000000 */
[----:B------:R-:W-:Y:S01]  /*0310*/  UMOV UR11, 0x80 ;  /* 0x00000080000b7882 */ /* 0x000fe20000000000 */
[----:B------:R-:W-:Y:S01]  /*0320*/  NOP ;  /* 0x0000000000007918 */ /* 0x000fe20000000000 */
[----:B------:R-:W0:Y:S01]  /*0330*/  SHFL.IDX PT, R5, R5, RZ, 0x1f ;  /* 0x00001fff05057589 */ /* 0x000e2200000e0000 */
[C---:B------:R-:W-:Y:S01]  /*0340*/  VIADD R31, R7.reuse, 0xffffffff ;  /* 0xffffffff071f7836 */ /* 0x040fe20000000000 */
[----:B------:R-:W-:Y:S01]  /*0350*/  ULDC.64 UR36, c[0x0][0x208] ;  /* 0x0000820000247ab9 */ /* 0x000fe20000000a00 */
[----:B------:R-:W-:-:S03]  /*0360*/  ISETP.NE.AND P2, PT, R7, RZ, PT ;  /* 0x000000ff0700720c */ /* 0x000fc60003f45270 */
[----:B------:R-:W-:Y:S02]  /*0370*/  ISETP.GE.U32.AND P3, PT, R31, 0x2, PT ;  /* 0x000000021f00780c */ /* 0x000fe40003f66070 */
[----:B-----5:R-:W-:Y:S02]  /*0380*/  ISETP.NE.OR P0, PT, R6, RZ, !P0 ;  /* 0x000000ff0600720c */ /* 0x020fe40004705670 */
[----:B-1----:R-:W-:Y:S02]  /*0390*/  ISETP.NE.OR P1, PT, R3, RZ, !P1 ;  /* 0x000000ff0300720c */ /* 0x002fe40004f25670 */
[----:B------:R-:W-:Y:S02]  /*03a0*/  SHF.R.S32.HI R3, RZ, 0x1f, R2 ;  /* 0x0000001fff037819 */ /* 0x000fe40000011402 */
[----:B0-----:R-:W-:Y:S02]  /*03b0*/  R2UR UR43, R5 ;  /* 0x00000000052b72ca */ /* 0x001fe400000e0000 */
[----:B------:R-:W-:-:S05]  /*03c0*/  LEA.HI R3, R3, R2, RZ, 0x2 ;  /* 0x0000000203037211 */ /* 0x000fca00078f10ff */
[----:B------:R-:W-:Y:S01]  /*03d0*/  VOTEU.ALL UP0, P0 ;  /* 0x00000000003f7886 */ /* 0x000fe20000000000 */
[----:B------:R-:W-:Y:S01]  /*03e0*/  LOP3.LUT R3, R3, 0xfffffffc, RZ, 0xc0, !PT ;  /* 0xfffffffc03037812 */ /* 0x000fe200078ec0ff */
[----:B------:R-:W-:-:S03]  /*03f0*/  VOTEU.ALL UP1, P1 ;  /* 0x00000000003f7886 */ /* 0x000fc60000820000 */
[----:B------:R-:W0:Y:S01]  /*0400*/  @!UP0 S2UR UR7, SR_CgaCtaId ;  /* 0x00000000000789c3 */ /* 0x000e220000008800 */
[----:B------:R-:W-:Y:S01]  /*0410*/  @!UP0 UMOV UR6, 0x400 ;  /* 0x0000040000068882 */ /* 0x000fe20000000000 */
[----:B------:R-:W-:-:S04]  /*0420*/  @!UP0 UIADD3 UR4, -UR4, 0x100000, URZ ;  /* 0x0010000004048890 */ /* 0x000fc8000fffe13f */
[----:B------:R-:W-:Y:S02]  /*0430*/  @!UP0 USHF.L.U32 UR5, UR4, 0xb, URZ ;  /* 0x0000000b04058899 */ /* 0x000fe4000800063f */
[----:B------:R-:W-:Y:S01]  /*0440*/  @!UP0 USHF.L.U32 UR4, UR4, 0x1, URZ ;  /* 0x0000000104048899 */ /* 0x000fe2000800063f */
[----:B------:R-:W-:Y:S01]  /*0450*/  IMAD.IADD R14, R2, 0x1, -R3 ;  /* 0x00000001020e7824 */ /* 0x000fe200078e0a03 */
[----:B------:R-:W-:Y:S01]  /*0460*/  @!UP1 UMOV UR9, 0x400 ;  /* 0x0000040000099882 */ /* 0x000fe20000000000 */
[----:B------:R-:W-:Y:S01]  /*0470*/  VOTEU.ALL UP2, P1 ;  /* 0x00000000003f7886 */ /* 0x000fe20000840000 */
[----:B------:R-:W-:Y:S01]  /*0480*/  VOTEU.ALL UP3, P1 ;  /* 0x00000000003f7886 */ /* 0x000fe20000860000 */
[----:B------:R-:W-:Y:S01]  /*0490*/  VOTEU.ALL UP4, P1 ;  /* 0x00000000003f7886 */ /* 0x000fe20000880000 */
[----:B------:R-:W1:Y:S01]  /*04a0*/  @!UP1 S2UR UR10, SR_CgaCtaId ;  /* 0x00000000000a99c3 */ /* 0x000e620000008800 */
[----:B------:R-:W-:Y:S01]  /*04b0*/  VOTEU.ALL UP5, P1 ;  /* 0x00000000003f7886 */ /* 0x000fe200008a0000 */
[----:B------:R-:W-:-:S04]  /*04c0*/  SHF.R.S32.HI R3, RZ, 0x1f, R4 ;  /* 0x0000001fff037819 */ /* 0x000fc80000011404 */
[----:B------:R-:W-:-:S04]  /*04d0*/  LEA.HI R3, R3, R4, RZ, 0x7 ;  /* 0x0000000403037211 */ /* 0x000fc800078f38ff */
[----:B------:R-:W-:-:S05]  /*04e0*/  LOP3.LUT R3, R3, 0xffffff80, RZ, 0xc0, !PT ;  /* 0xffffff8003037812 */ /* 0x000fca00078ec0ff */
[----:B------:R-:W-:Y:S01]  /*04f0*/  IMAD.IADD R5, R4, 0x1, -R3 ;  /* 0x0000000104057824 */ /* 0x000fe200078e0a03 */
[----:B0-----:R-:W-:Y:S02]  /*0500*/  @!UP0 ULEA UR8, UR7, UR6, 0x18 ;  /* 0x0000000607088291 */ /* 0x001fe4000f8ec03f */
[----:B------:R-:W-:-:S04]  /*0510*/  @!UP1 UIADD3 UR6, -UR11, 0x100000, URZ ;  /* 0x001000000b069890 */ /* 0x000fc8000fffe13f */
[----:B------:R-:W-:Y:S02]  /*0520*/  @!UP1 USHF.L.U32 UR7, UR6, 0xb, URZ ;  /* 0x0000000b06079899 */ /* 0x000fe4000800063f */
[----:B------:R-:W-:Y:S01]  /*0530*/  @!UP1 USHF.L.U32 UR6, UR6, 0x1, URZ ;  /* 0x0000000106069899 */ /* 0x000fe2000800063f */
[----:B------:R-:W-:Y:S01]  /*0540*/  VOTEU.ALL UP0, P0 ;  /* 0x00000000003f7886 */ /* 0x000fe20000000000 */
[----:B-1----:R-:W-:Y:S01]  /*0550*/  @!UP1 ULEA UR9, UR10, UR9, 0x18 ;  /* 0x000000090a099291 */ /* 0x002fe2000f8ec03f */
[----:B------:R-:W-:Y:S02]  /*0560*/  VOTEU.ALL UP1, P0 ;  /* 0x00000000003f7886 */ /* 0x000fe40000020000 */
[----:B------:R-:W-:Y:S01]  /*0570*/  ULDC.64 UR10, c[0x0][0x598] ;  /* 0x00016600000a7ab9 */ /* 0x000fe20000000a00 */
[----:B------:R-:W-:Y:S01]  /*0580*/  ISETP.NE.AND P0, PT, R14, 0x3, PT ;  /* 0x000000030e00780c */ /* 0x000fe20003f05270 */
[----:B------:R-:W0:Y:S02]  /*0590*/  FENCE.VIEW.ASYNC.S ;  /* 0x00000000000073c6 */ /* 0x000e240000000000 */
[----:B0-----:R0:W2:Y:S01]  /*05a0*/  @!UP0 SYNCS.EXCH.64 URZ, [UR8+0x60], UR4 ;  /* 0x00006004083f85b2 */ /* 0x0010a20008000100 */
[----:B------:R-:W-:-:S02]  /*05b0*/  ISETP.NE.U32.AND P1, PT, RZ, UR10, PT ;  /* 0x0000000aff007c0c */ /* 0x000fc4000bf25070 */
[----:B------:R-:W-:Y:S02]  /*05c0*/  ISETP.EQ.OR P0, PT, R14, RZ, !P0 ;  /* 0x000000ff0e00720c */ /* 0x000fe40004702670 */
[----:B------:R-:W-:Y:S02]  /*05d0*/  ISETP.NE.AND.EX P1, PT, RZ, UR11, PT, P1 ;  /* 0x0000000bff007c0c */ /* 0x000fe4000bf25310 */
[----:B------:R-:W-:-:S04]  /*05e0*/  ISETP.EQ.AND P0, PT, R7, RZ, P0 ;  /* 0x000000ff0700720c */ /* 0x000fc80000702270 */
[----:B------:R-:W-:-:S04]  /*05f0*/  SEL R23, RZ, 0x1, !P0 ;  /* 0x00000001ff177807 */ /* 0x000fc80004000000 */
[----:B------:R-:W-:Y:S01]  /*0600*/  SEL R23, R23, 0x2, P3 ;  /* 0x0000000217177807 */ /* 0x000fe20001800000 */
[----:B------:R0:W2:Y:S01]  /*0610*/  @!UP1 SYNCS.EXCH.64 URZ, [UR8+0x68], UR4 ;  /* 0x00006804083f95b2 */ /* 0x0000a20008000100 */
[----:B------:R-:W-:Y:S01]  /*0620*/  NOP ;  /* 0x0000000000007918 */ /* 0x000fe20000000000 */
[----:B------:R0:W2:Y:S01]  /*0630*/  @!UP2 SYNCS.EXCH.64 URZ, [UR9+0x40], UR6 ;  /* 0x00004006093fa5b2 */ /* 0x0000a20008000100 */
[----:B------:R0:W2:Y:S01]  /*0640*/  @!UP3 SYNCS.EXCH.64 URZ, [UR9+0x48], UR6 ;  /* 0x00004806093fb5b2 */ /* 0x0000a20008000100 */
[----:B------:R0:W2:Y:S01]  /*0650*/  @!UP4 SYNCS.EXCH.64 URZ, [UR9+0x50], UR6 ;  /* 0x00005006093fc5b2 */ /* 0x0000a20008000100 */
[----:B------:R0:W2:Y:S01]  /*0660*/  @!UP5 SYNCS.EXCH.64 URZ, [UR9+0x58], UR6 ;  /* 0x00005806093fd5b2 */ /* 0x0000a20008000100 */
[----:B------:R-:W-:Y:S01]  /*0670*/  NOP ;  /* 0x0000000000007918 */ /* 0x000fe20000000000 */
[----:B--234-:R-:W-:Y:S06]  /*0680*/  BAR.SYNC.DEFER_BLOCKING 0x0 ;  /* 0x0000000000007b1d */ /* 0x01cfec0000010000 */
[----:B0-----:R-:W-:Y:S05]  /*0690*/  @!P1 BRA `(.L_x_3) ;  /* 0x00000000001c9947 */ /* 0x001fea0003800000 */
[----:B------:R-:W0:Y:S02]  /*06a0*/  LDC.64 R2, c[0x0][0x598] ;  /* 0x00016600ff027b82 */ /* 0x000e240000000a00 */
[----:B0-----:R-:W2:Y:S02]  /*06b0*/  LDG.E.64 R2, desc[UR36][R2.64] ;  /* 0x0000002402027981 */ /* 0x001ea4000c1e1b00 */
[----:B--2---:R-:W-:-:S04]  /*06c0*/  ISETP.NE.U32.AND P0, PT, R2, RZ, PT ;  /* 0x000000ff0200720c */ /* 0x004fc80003f05070 */
[----:B------:R-:W-:-:S13]  /*06d0*/  ISETP.NE.AND.EX P0, PT, R3, RZ, PT, P0 ;  /* 0x000000ff0300720c */ /* 0x000fda0003f05300 */
[----:B------:R-:W-:Y:S05]  /*06e0*/  @!P0 BRA `(.L_x_3) ;  /* 0x0000000000088947 */ /* 0x000fea0003800000 */
[----:B------:R1:W5:Y:S01]  /*06f0*/  LD.E R88, desc[UR36][R2.64] ;  /* 0x0000002402587980 */ /* 0x000362000c101900 */
[----:B------:R-:W-:Y:S05]  /*0700*/  BRA `(.L_x_4) ;  /* 0x0000000000247947 */ /* 0x000fea0003800000 */
.L_x_3:
[----:B------:R-:W-:Y:S02]  /*0710*/  ULDC.64 UR4, c[0x0][0x588] ;  /* 0x0001620000047ab9 */ /* 0x000fe40000000a00 */
[----:B------:R-:W-:-:S04]  /*0720*/  ISETP.NE.U32.AND P0, PT, RZ, UR4, PT ;  /* 0x00000004ff007c0c */ /* 0x000fc8000bf05070 */
[----:B------:R-:W-:-:S13]  /*0730*/  ISETP.NE.AND.EX P0, PT, RZ, UR5, PT, P0 ;  /* 0x00000005ff007c0c */ /* 0x000fda000bf05300 */
[----:B------:R-:W-:Y:S05]  /*0740*/  @!P0 BRA `(.L_x_5) ;  /* 0x00000000000c8947 */ /* 0x000fea0003800000 */
[----:B------:R-:W0:Y:S02]  /*0750*/  LDC.64 R88, c[0x0][0x588] ;  /* 0x00016200ff587b82 */ /* 0x000e240000000a00 */
[----:B0-----:R0:W5:Y:S01]  /*0760*/  LDG.E R88, desc[UR36][R88.64] ;  /* 0x0000002458587981 */ /* 0x001162000c1e1900 */
[----:B------:R-:W-:Y:S05]  /*0770*/  BRA `(.L_x_4) ;  /* 0x0000000000087947 */ /* 0x000fea0003800000 */
.L_x_5:
[----:B------:R-:W-:Y:S02]  /*0780*/  ULDC UR4, c[0x0][0x580] ;  /* 0x0001600000047ab9 */ /* 0x000fe40000000800 */
[----:B------:R-:W-:-:S07]  /*0790*/  IMAD.U32 R88, RZ, RZ, UR4 ;  /* 0x00000004ff587e24 */ /* 0x000fce000f8e00ff */
.L_x_4:
[----:B------:R-:W-:Y:S02]  /*07a0*/  ULDC.64 UR4, c[0x0][0x5a0] ;  /* 0x0001680000047ab9 */ /* 0x000fe40000000a00 */
[----:B------:R-:W-:-:S04]  /*07b0*/  ISETP.NE.U32.AND P0, PT, RZ, UR4, PT ;  /* 0x00000004ff007c0c */ /* 0x000fc8000bf05070 */
[----:B------:R-:W-:-:S13]  /*07c0*/  ISETP.NE.AND.EX P0, PT, RZ, UR5, PT, P0 ;  /* 0x00000005ff007c0c */ /* 0x000fda000bf05300 */
[----:B------:R-:W-:Y:S05]  /*07d0*/  @!P0 BRA `(.L_x_6) ;  /* 0x00000000001c8947 */ /* 0x000fea0003800000 */
[----:B-1----:R-:W1:Y:S02]  /*07e0*/  LDC.64 R2, c[0x0][0x5a0] ;  /* 0x00016800ff027b82 */ /* 0x002e640000000a00 */
[----:B-1----:R-:W2:Y:S02]  /*07f0*/  LDG.E.64 R2, desc[UR36][R2.64] ;  /* 0x0000002402027981 */ /* 0x002ea4000c1e1b00 */
[----:B--2---:R-:W-:-:S04]  /*0800*/  ISETP.NE.U32.AND P0, PT, R2, RZ, PT ;  /* 0x000000ff0200720c */ /* 0x004fc80003f05070 */
[----:B------:R-:W-:-:S13]  /*0810*/  ISETP.NE.AND.EX P0, PT, R3, RZ, PT, P0 ;  /* 0x000000ff0300720c */ /* 0x000fda0003f05300 */
[----:B------:R-:W-:Y:S05]  /*0820*/  @!P0 BRA `(.L_x_6) ;  /* 0x0000000000088947 */ /* 0x000fea0003800000 */
[----:B0-----:R2:W5:Y:S01]  /*0830*/  LD.E R89, desc[UR36][R2.64] ;  /* 0x0000002402597980 */ /* 0x001562000c101900 */
[----:B------:R-:W-:Y:S05]  /*0840*/  BRA `(.L_x_7) ;  /* 0x0000000000247947 */ /* 0x000fea0003800000 */
.L_x_6:
[----:B------:R-:W-:Y:S02]  /*0850*/  ULDC.64 UR4, c[0x0][0x590] ;  /* 0x0001640000047ab9 */ /* 0x000fe40000000a00 */
[----:B------:R-:W-:-:S04]  /*0860*/  ISETP.NE.U32.AND P0, PT, RZ, UR4, PT ;  /* 0x00000004ff007c0c */ /* 0x000fc8000bf05070 */
[----:B------:R-:W-:-:S13]  /*0870*/  ISETP.NE.AND.EX P0, PT, RZ, UR5, PT, P0 ;  /* 0x00000005ff007c0c */ /* 0x000fda000bf05300 */
[----:B------:R-:W-:Y:S05]  /*0880*/  @!P0 BRA `(.L_x_8) ;  /* 0x00000000000c8947 */ /* 0x000fea0003800000 */
[----:B-1----:R-:W0:Y:S02]  /*0890*/  LDC.64 R2, c[0x0][0x590] ;  /* 0x00016400ff027b82 */ /* 0x002e240000000a00 */
[----:B0-----:R0:W5:Y:S01]  /*08a0*/  LDG.E R89, desc[UR36][R2.64] ;  /* 0x0000002402597981 */ /* 0x001162000c1e1900 */
[----:B------:R-:W-:Y:S05]  /*08b0*/  BRA `(.L_x_7) ;  /* 0x0000000000087947 */ /* 0x000fea0003800000 */
.L_x_8:
[----:B------:R-:W-:Y:S02]  /*08c0*/  ULDC UR4, c[0x0][0x584] ;  /* 0x0001610000047ab9 */ /* 0x000fe40000000800 */
[----:B0-----:R-:W-:-:S07]  /*08d0*/  IMAD.U32 R89, RZ, RZ, UR4 ;  /* 0x00000004ff597e24 */ /* 0x001fce000f8e00ff */
.L_x_7:
[----:B012---:R-:W0:Y:S01]  /*08e0*/  LDC R2, c[0x0][0x65c] ;  /* 0x00019700ff027b82 */ /* 0x007e220000000800 */
[----:B------:R-:W1:Y:S01]  /*08f0*/  S2R R15, SR_CTAID.Y ;  /* 0x00000000000f7919 */ /* 0x000e620000002600 */
[----:B------:R-:W-:Y:S01]  /*0900*/  ULDC UR6, c[0x0][0x28c] ;  /* 0x0000a30000067ab9 */ /* 0x000fe20000000800 */
[----:B------:R-:W-:Y:S01]  /*0910*/  ISETP.NE.AND P0, PT, R7, 0x2, PT ;  /* 0x000000020700780c */ /* 0x000fe20003f05270 */
[----:B------:R-:W-:Y:S01]  /*0920*/  UIADD3 UR6, UR6, 0x1f, URZ ;  /* 0x0000001f06067890 */ /* 0x000fe2000fffe03f */
[----:B------:R-:W2:Y:S01]  /*0930*/  S2R R6, SR_CTAID.X ;  /* 0x0000000000067919 */ /* 0x000ea20000002500 */
[----:B------:R-:W-:Y:S01]  /*0940*/  UMOV UR38, URZ ;  /* 0x0000003f00267c82 */ /* 0x000fe20008000000 */
[----:B------:R-:W-:Y:S01]  /*0950*/  UMOV UR39, URZ ;  /* 0x0000003f00277c82 */ /* 0x000fe20008000000 */
[----:B------:R-:W-:Y:S01]  /*0960*/  USHF.R.S32.HI UR7, URZ, 0x1f, UR6 ;  /* 0x0000001f3f077899 */ /* 0x000fe20008011406 */
[----:B------:R-:W-:-:S03]  /*0970*/  ULDC.64 UR8, c[0x0][0x650] ;  /* 0x0001940000087ab9 */ /* 0x000fc60000000a00 */
[----:B------:R-:W-:-:S04]  /*0980*/  ULEA.HI UR7, UR7, UR6, URZ, 0x5 ;  /* 0x0000000607077291 */ /* 0x000fc8000f8f283f */
[----:B------:R-:W-:Y:S01]  /*0990*/  USHF.R.S32.HI UR40, URZ, 0x5, UR7 ;  /* 0x000000053f287899 */ /* 0x000fe20008011407 */
[----:B0-----:R-:W-:-:S13]  /*09a0*/  ISETP.NE.AND P1, PT, R2, 0x1, PT ;  /* 0x000000010200780c */ /* 0x001fda0003f25270 */
[----:B------:R-:W2:Y:S01]  /*09b0*/  @P1 LDC R17, c[0x0][0x10] ;  /* 0x00000400ff111b82 */ /* 0x000ea20000000800 */
[----:B-1----:R-:W-:Y:S02]  /*09c0*/  @P1 IMAD.MOV.U32 R8, RZ, RZ, R15 ;  /* 0x000000ffff081224 */ /* 0x002fe400078e000f */
[----:B------:R-:W-:Y:S02]  /*09d0*/  @P1 IMAD.MOV.U32 R9, RZ, RZ, RZ ;  /* 0x000000ffff091224 */ /* 0x000fe400078e00ff */
[----:B------:R-:W-:-:S03]  /*09e0*/  @P1 IMAD.MOV.U32 R7, RZ, RZ, RZ ;  /* 0x000000ffff071224 */ /* 0x000fc600078e00ff */
[----:B------:R-:W0:Y:S01]  /*09f0*/  @!P1 LDC R3, c[0x0][0xc] ;  /* 0x00000300ff039b82 */ /* 0x000e220000000800 */
[----:B------:R-:W-:Y:S01]  /*0a00*/  ULDC UR4, c[0x0][0xc] ;  /* 0x0000030000047ab9 */ /* 0x000fe20000000800 */
[----:B------:R-:W-:Y:S02]  /*0a10*/  ULDC UR5, c[0x0][0x10] ;  /* 0x0000040000057ab9 */ /* 0x000fe40000000800 */
[----:B------:R-:W-:-:S04]  /*0a20*/  UIMAD.WIDE.U32 UR4, UR4, UR5, URZ ;  /* 0x00000005040472a5 */ /* 0x000fc8000f8e003f */
[----:B------:R-:W1:Y:S01]  /*0a30*/  LDC R0, c[0x0][0x14] ;  /* 0x00000500ff007b82 */ /* 0x000e620000000800 */
[----:B--2---:R-:W-:-:S04]  /*0a40*/  @P1 IMAD.WIDE.U32 R16, R6, R17, R8 ;  /* 0x0000001106101225 */ /* 0x004fc800078e0008 */
[----:B------:R-:W-:Y:S02]  /*0a50*/  @P1 IMAD.IADD R17, R17, 0x1, R7 ;  /* 0x0000000111111824 */ /* 0x000fe400078e0207 */
[----:B------:R-:W-:Y:S02]  /*0a60*/  IMAD.MOV.U32 R7, RZ, RZ, RZ ;  /* 0x000000ffff077224 */ /* 0x000fe400078e00ff */
[----:B0-----:R-:W-:-:S04]  /*0a70*/  @!P1 IMAD.WIDE.U32 R8, R3, R15, R6 ;  /* 0x0000000f03089225 */ /* 0x001fc800078e0006 */
[----:B------:R-:W-:Y:S02]  /*0a80*/  @!P1 IMAD.MOV.U32 R16, RZ, RZ, R8 ;  /* 0x000000ffff109224 */ /* 0x000fe400078e0008 */
[----:B-1----:R-:W-:-:S04]  /*0a90*/  IMAD.WIDE.U32 R10, R0, UR4, RZ ;  /* 0x00000004000a7c25 */ /* 0x002fc8000f8e00ff */
[----:B------:R-:W-:Y:S01]  /*0aa0*/  IMAD R3, R0, UR5, RZ ;  /* 0x0000000500037c24 */ /* 0x000fe2000f8e02ff */
[----:B------:R0:W-:Y:S01]  /*0ab0*/  STL.64 [R1], R10 ;  /* 0x0000000a01007387 */ /* 0x0001e20000100a00 */
[----:B------:R-:W-:Y:S02]  /*0ac0*/  @!P1 IMAD.MOV.U32 R17, RZ, RZ, R9 ;  /* 0x000000ffff119224 */ /* 0x000fe400078e0009 */
[----:B------:R-:W-:Y:S01]  /*0ad0*/  IMAD.IADD R0, R11, 0x1, R3 ;  /* 0x000000010b007824 */ /* 0x000fe200078e0203 */
[----:B------:R-:W-:Y:S06]  /*0ae0*/  @P0 BRA `(.L_x_9) ;  /* 0x0000000000200947 */ /* 0x000fec0003800000 */
[----:B------:R-:W-:Y:S01]  /*0af0*/  UISETP.GE.U32.AND UP0, UPT, UR40, 0x3, UPT ;  /* 0x000000032800788c */ /* 0x000fe2000bf06070 */
[----:B------:R-:W-:Y:S01]  /*0b00*/  IADD3 R16, P0, R16, R10, RZ ;  /* 0x0000000a10107210 */ /* 0x000fe20007f1e0ff */
[----:B------:R-:W-:Y:S01]  /*0b10*/  UIMAD.WIDE.U32 UR4, UR40, -0x55555555, URZ ;  /* 0xaaaaaaab280478a5 */ /* 0x000fe2000f8e003f */
[----:B------:R-:W-:-:S03]  /*0b20*/  UMOV UR39, URZ ;  /* 0x0000003f00277c82 */ /* 0x000fc60008000000 */
[----:B------:R-:W-:Y:S01]  /*0b30*/  USHF.R.U32.HI UR4, URZ, 0x1, UR5 ;  /* 0x000000013f047899 */ /* 0x000fe20008011605 */
[----:B------:R-:W-:-:S03]  /*0b40*/  IMAD.X R17, R0, 0x1, R17, P0 ;  /* 0x0000000100117824 */ /* 0x000fc600000e0611 */
[----:B------:R-:W-:Y:S02]  /*0b50*/  UIMAD UR38, UR4, -0x3, UR40 ;  /* 0xfffffffd042678a4 */ /* 0x000fe4000f8e0228 */
[----:B------:R-:W-:-:S12]  /*0b60*/  @UP0 ULOP3.LUT UR39, UR4, 0x1, URZ, 0xc0, !UPT ;  /* 0x0000000104270892 */ /* 0x000fd8000f8ec03f */
.L_x_9:
[----:B------:R-:W-:Y:S01]  /*0b70*/  ISETP.GE.U32.AND P0, PT, R16, UR8, PT ;  /* 0x0000000810007c0c */ /* 0x000fe2000bf06070 */
[----:B------:R-:W-:Y:S01]  /*0b80*/  IMAD.MOV.U32 R22, RZ, RZ, -0x1 ;  /* 0xffffffffff167424 */ /* 0x000fe200078e00ff */
[----:B------:R-:W-:Y:S01]  /*0b90*/  PRMT R3, RZ, 0x7610, R3 ;  /* 0x00007610ff037816 */ /* 0x000fe20000000003 */
[----:B------:R-:W-:Y:S01]  /*0ba0*/  IMAD.MOV.U32 R18, RZ, RZ, -0x1 ;  /* 0xffffffffff127424 */ /* 0x000fe200078e00ff */
[----:B------:R-:W-:Y:S01]  /*0bb0*/  ISETP.GE.U32.AND.EX P0, PT, R17, UR9, PT, P0 ;  /* 0x0000000911007c0c */ /* 0x000fe2000bf06100 */
[----:B------:R-:W-:-:S12]  /*0bc0*/  IMAD.MOV.U32 R19, RZ, RZ, -0x1 ;  /* 0xffffffffff137424 */ /* 0x000fd800078e00ff */
[----:B------:R-:W-:Y:S05]  /*0bd0*/  @P0 BRA `(.L_x_10) ;  /* 0x0000000400580947 */ /* 0x000fea0003800000 */
[----:B------:R-:W1:Y:S01]  /*0be0*/  LDC.64 R20, c[0x0][0x628] ;  /* 0x00018a00ff147b82 */ /* 0x000e620000000a00 */
[----:B------:R-:W-:Y:S02]  /*0bf0*/  IMAD.MOV.U32 R8, RZ, RZ, R16 ;  /* 0x000000ffff087224 */ /* 0x000fe400078e0010 */
[----:B------:R-:W-:-:S05]  /*0c00*/  IMAD.MOV.U32 R9, RZ, RZ, R17 ;  /* 0x000000ffff097224 */ /* 0x000fca00078e0011 */
[----:B------:R-:W2:Y:S08]  /*0c10*/  LDC R18, c[0x0][0x630] ;  /* 0x00018c00ff127b82 */ /* 0x000eb00000000800 */
[----:B------:R-:W3:Y:S01]  /*0c20*/  LDC.64 R24, c[0x0][0x620] ;  /* 0x00018800ff187b82 */ /* 0x000ee20000000a00 */
[----:B-1----:R-:W-:-:S04]  /*0c30*/  ISETP.NE.U32.AND P0, PT, R20, RZ, PT ;  /* 0x000000ff1400720c */ /* 0x002fc80003f05070 */
[----:B------:R-:W-:-:S13]  /*0c40*/  ISETP.NE.AND.EX P0, PT, R21, RZ, PT, P0 ;  /* 0x000000ff1500720c */ /* 0x000fda0003f05300 */
[----:B--23--:R-:W-:Y:S05]  /*0c50*/  @!P0 BRA `(.L_x_11) ;  /* 0x0000000000288947 */ /* 0x00cfea0003800000 */
[----:B------:R-:W1:Y:S02]  /*0c60*/  LDC R3, c[0x0][0x634] ;  /* 0x00018d00ff037b82 */ /* 0x000e640000000800 */
[----:B-1----:R-:W-:-:S05]  /*0c70*/  IADD3 R3, P0, R16, R3, RZ ;  /* 0x0000000310037210 */ /* 0x002fca0007f1e0ff */
[----:B------:R-:W-:-:S04]  /*0c80*/  IMAD.X R19, RZ, RZ, R17, P0 ;  /* 0x000000ffff137224 */ /* 0x000fc800000e0611 */
[----:B------:R-:W-:-:S04]  /*0c90*/  IMAD.WIDE.U32 R8, R19, R20, RZ ;  /* 0x0000001413087225 */ /* 0x000fc800078e00ff */
[----:B0-----:R-:W-:-:S04]  /*0ca0*/  IMAD.WIDE.U32 R10, P0, R3, R21, R8 ;  /* 0x00000015030a7225 */ /* 0x001fc80007800008 */
[----:B------:R-:W-:-:S04]  /*0cb0*/  IMAD.WIDE.U32 R8, R3, R20, RZ ;  /* 0x0000001403087225 */ /* 0x000fc800078e00ff */
[----:B------:R-:W-:Y:S01]  /*0cc0*/  IMAD.X R13, RZ, RZ, RZ, P0 ;  /* 0x000000ffff0d7224 */ /* 0x000fe200000e06ff */
[----:B------:R-:W-:Y:S01]  /*0cd0*/  IADD3 RZ, P0, R9, R10, RZ ;  /* 0x0000000a09ff7210 */ /* 0x000fe20007f1e0ff */
[----:B------:R-:W-:-:S04]  /*0ce0*/  IMAD.MOV.U32 R12, RZ, RZ, R11 ;  /* 0x000000ffff0c7224 */ /* 0x000fc800078e000b */
[----:B------:R-:W-:-:S08]  /*0cf0*/  IMAD.WIDE.U32.X R8, R19, R21, R12, P0 ;  /* 0x0000001513087225 */ /* 0x000fd000000e040c */
.L_x_11:
[-CC-:B------:R-:W-:Y:S01]  /*0d00*/  SHF.R.U64 R30, R8, R18.reuse, R9.reuse ;  /* 0x00000012081e7219 */ /* 0x180fe20000001209 */
[----:B------:R-:W1:Y:S01]  /*0d10*/  LDC R12, c[0x0][0x618] ;  /* 0x00018600ff0c7b82 */ /* 0x000e620000000800 */
[----:B------:R-:W-:Y:S01]  /*0d20*/  SHF.R.U32.HI R7, RZ, R18, R9 ;  /* 0x00000012ff077219 */ /* 0x000fe20000011609 */
[----:B------:R-:W-:Y:S01]  /*0d30*/  ULDC UR4, c[0x0][0x150] ;  /* 0x0000540000047ab9 */ /* 0x000fe20000000800 */
[----:B0-----:R-:W-:Y:S02]  /*0d40*/  IADD3 R11, P0, RZ, -R30, RZ ;  /* 0x8000001eff0b7210 */ /* 0x001fe40007f1e0ff */
[----:B------:R-:W-:-:S03]  /*0d50*/  I2FP.F32.U32 R3, R6 ;  /* 0x0000000600037245 */ /* 0x000fc60000201000 */
[----:B------:R-:W0:Y:S01]  /*0d60*/  LDC.64 R26, c[0x0][0x640] ;  /* 0x00019000ff1a7b82 */ /* 0x000e220000000a00 */
[----:B------:R-:W-:Y:S02]  /*0d70*/  IMAD.X R13, RZ, RZ, ~R7, P0 ;  /* 0x000000ffff0d7224 */ /* 0x000fe400000e0e07 */
[----:B------:R-:W-:Y:S01]  /*0d80*/  FMUL R3, R3, UR4 ;  /* 0x0000000403037c20 */ /* 0x000fe20008400000 */
[----:B------:R-:W-:Y:S01]  /*0d90*/  IMAD.WIDE.U32 R8, R11, R24, R16 ;  /* 0x000000180b087225 */ /* 0x000fe200078e0010 */
[----:B------:R-:W-:-:S03]  /*0da0*/  ULDC UR4, c[0x0][0x154] ;  /* 0x0000550000047ab9 */ /* 0x000fc60000000800 */
[----:B------:R-:W-:Y:S01]  /*0db0*/  IMAD R10, R13, R24, RZ ;  /* 0x000000180d0a7224 */ /* 0x000fe200078e02ff */
[----:B------:R-:W2:Y:S01]  /*0dc0*/  LDC R7, c[0x0][0x144] ;  /* 0x00005100ff077b82 */ /* 0x000ea20000000800 */
[----:B------:R-:W3:Y:S02]  /*0dd0*/  F2I.U32.TRUNC.NTZ R3, R3 ;  /* 0x0000000300037305 */ /* 0x000ee4000020f000 */
[----:B------:R-:W-:-:S04]  /*0de0*/  IMAD R11, R11, R25, R10 ;  /* 0x000000190b0b7224 */ /* 0x000fc800078e020a */
[----:B------:R-:W-:Y:S01]  /*0df0*/  IMAD.IADD R9, R9, 0x1, R11 ;  /* 0x0000000109097824 */ /* 0x000fe200078e020b */
[----:B------:R-:W4:Y:S01]  /*0e00*/  LDC R18, c[0x0][0x608] ;  /* 0x00018200ff127b82 */ /* 0x000f220000000800 */
[----:B------:R-:W-:-:S03]  /*0e10*/  IMAD.MOV.U32 R11, RZ, RZ, -0x1 ;  /* 0xffffffffff0b7424 */ /* 0x000fc600078e00ff */
[-C--:B-1----:R-:W-:Y:S02]  /*0e20*/  SHF.R.U64 R22, R8, R12.reuse, R9 ;  /* 0x0000000c08167219 */ /* 0x082fe40000001209 */
[----:B------:R-:W-:Y:S02]  /*0e30*/  I2FP.F32.U32 R8, R15 ;  /* 0x0000000f00087245 */ /* 0x000fe40000201000 */
[----:B------:R-:W1:Y:S01]  /*0e40*/  LDC R24, c[0x0][0x658] ;  /* 0x00019600ff187b82 */ /* 0x000e620000000800 */
[----:B0-----:R-:W-:Y:S01]  /*0e50*/  ISETP.NE.U32.AND P0, PT, R26, RZ, PT ;  /* 0x000000ff1a00720c */ /* 0x001fe20003f05070 */
[----:B---3--:R-:W-:Y:S01]  /*0e60*/  IMAD.MOV R10, RZ, RZ, -R3 ;  /* 0x000000ffff0a7224 */ /* 0x008fe200078e0a03 */
[----:B------:R-:W-:Y:S01]  /*0e70*/  SHF.R.U32.HI R9, RZ, R12, R9 ;  /* 0x0000000cff097219 */ /* 0x000fe20000011609 */
[----:B------:R-:W-:Y:S01]  /*0e80*/  FMUL R8, R8, UR4 ;  /* 0x0000000408087c20 */ /* 0x000fe20008400000 */
[----:B------:R-:W-:-:S03]  /*0e90*/  ISETP.NE.AND.EX P0, PT, R27, RZ, PT, P0 ;  /* 0x000000ff1b00720c */ /* 0x000fc60003f05300 */
[----:B------:R-:W0:Y:S01]  /*0ea0*/  LDC R20, c[0x0][0x148] ;  /* 0x00005200ff147b82 */ /* 0x000e220000000800 */
[----:B--2---:R-:W-:-:S07]  /*0eb0*/  IMAD R3, R7, R10, R6 ;  /* 0x0000000a07037224 */ /* 0x004fce00078e0206 */
[----:B------:R-:W2:Y:S01]  /*0ec0*/  LDC R21, c[0x0][0x600] ;  /* 0x00018000ff157b82 */ /* 0x000ea20000000800 */
[-CC-:B----4-:R-:W-:Y:S02]  /*0ed0*/  SHF.R.U64 R32, R22, R18.reuse, R9.reuse ;  /* 0x0000001216207219 */ /* 0x190fe40000001209 */
[----:B------:R-:W-:Y:S01]  /*0ee0*/  SHF.R.U32.HI R7, RZ, R18, R9 ;  /* 0x00000012ff077219 */ /* 0x000fe20000011609 */
[----:B------:R-:W-:Y:S01]  /*0ef0*/  IMAD.MOV.U32 R9, RZ, RZ, 0x1 ;  /* 0x00000001ff097424 */ /* 0x000fe200078e00ff */
[----:B------:R3:W4:Y:S03]  /*0f00*/  F2I.U32.TRUNC.NTZ R18, R8 ;  /* 0x0000000800127305 */ /* 0x000726000020f000 */
[----:B------:R-:W0:Y:S01]  /*0f10*/  LDC R25, c[0x0][0x648] ;  /* 0x00019200ff197b82 */ /* 0x000e220000000800 */
[-C--:B-1----:R-:W-:Y:S02]  /*0f20*/  SHF.L.U32 R6, R11, R24.reuse, RZ ;  /* 0x000000180b067219 */ /* 0x082fe400000006ff */
[----:B------:R-:W-:-:S02]  /*0f30*/  SHF.R.U64 R34, R32, R24, R7 ;  /* 0x0000001820227219 */ /* 0x000fc40000001207 */
[----:B------:R-:W-:Y:S02]  /*0f40*/  LOP3.LUT R13, RZ, R6, RZ, 0x33, !PT ;  /* 0x00000006ff0d7212 */ /* 0x000fe400078e33ff */
[-C--:B------:R-:W-:Y:S01]  /*0f50*/  SHF.R.U32.HI R7, RZ, R24.reuse, R7 ;  /* 0x00000018ff077219 */ /* 0x080fe20000011607 */
[----:B------:R-:W1:Y:S01]  /*0f60*/  LDC R29, c[0x0][0x638] ;  /* 0x00018e00ff1d7b82 */ /* 0x000e620000000800 */
[----:B------:R-:W-:Y:S01]  /*0f70*/  SHF.L.U32 R12, R9, R24, RZ ;  /* 0x00000018090c7219 */ /* 0x000fe200000006ff */
[----:B------:R-:W-:-:S06]  /*0f80*/  IMAD.MOV.U32 R6, RZ, RZ, R34 ;  /* 0x000000ffff067224 */ /* 0x000fcc00078e0022 */
[----:B------:R-:W0:Y:S01]  /*0f90*/  LDC R28, c[0x0][0x610] ;  /* 0x00018400ff1c7b82 */ /* 0x000e220000000800 */
[----:B---34-:R-:W-:Y:S05]  /*0fa0*/  @!P0 BRA `(.L_x_12) ;  /* 0x0000000000288947 */ /* 0x018fea0003800000 */
[----:B------:R-:W3:Y:S02]  /*0fb0*/  LDC R11, c[0x0][0x64c] ;  /* 0x00019300ff0b7b82 */ /* 0x000ee40000000800 */
[----:B---3--:R-:W-:-:S05]  /*0fc0*/  IADD3 R11, P0, R34, R11, RZ ;  /* 0x0000000b220b7210 */ /* 0x008fca0007f1e0ff */
[----:B------:R-:W-:-:S04]  /*0fd0*/  IMAD.X R19, RZ, RZ, R7, P0 ;  /* 0x000000ffff137224 */ /* 0x000fc800000e0607 */
[----:B------:R-:W-:-:S04]  /*0fe0*/  IMAD.WIDE.U32 R6, R19, R26, RZ ;  /* 0x0000001a13067225 */ /* 0x000fc800078e00ff */
[----:B------:R-:W-:-:S04]  /*0ff0*/  IMAD.WIDE.U32 R8, P0, R11, R27, R6 ;  /* 0x0000001b0b087225 */ /* 0x000fc80007800006 */
[----:B------:R-:W-:-:S04]  /*1000*/  IMAD.WIDE.U32 R6, R11, R26, RZ ;  /* 0x0000001a0b067225 */ /* 0x000fc800078e00ff */
[----:B------:R-:W-:Y:S01]  /*1010*/  IMAD.X R11, RZ, RZ, RZ, P0 ;  /* 0x000000ffff0b7224 */ /* 0x000fe200000e06ff */
[----:B------:R-:W-:Y:S01]  /*1020*/  IADD3 RZ, P0, R7, R8, RZ ;  /* 0x0000000807ff7210 */ /* 0x000fe20007f1e0ff */
[----:B------:R-:W-:-:S04]  /*1030*/  IMAD.MOV.U32 R10, RZ, RZ, R9 ;  /* 0x000000ffff0a7224 */ /* 0x000fc800078e0009 */
[----:B------:R-:W-:-:S08]  /*1040*/  IMAD.WIDE.U32.X R6, R19, R27, R10, P0 ;  /* 0x0000001b13067225 */ /* 0x000fd000000e040a */
.L_x_12:
[----:B0-----:R-:W-:Y:S01]  /*1050*/  SHF.R.U64 R6, R6, R25, R7 ;  /* 0x0000001906067219 */ /* 0x001fe20000001207 */
[----:B--2---:R-:W-:Y:S01]  /*1060*/  VIADD R7, R21, 0xffffffff ;  /* 0xffffffff15077836 */ /* 0x004fe20000000000 */
[----:B------:R-:W-:Y:S01]  /*1070*/  LOP3.LUT R13, R32, R13, RZ, 0xc0, !PT ;  /* 0x0000000d200d7212 */ /* 0x000fe200078ec0ff */
[----:B------:R-:W-:Y:S02]  /*1080*/  IMAD.MOV R18, RZ, RZ, -R18 ;  /* 0x000000ffff127224 */ /* 0x000fe400078e0a12 */
[----:B------:R-:W-:Y:S01]  /*1090*/  IMAD.MOV R8, RZ, RZ, -R6 ;  /* 0x000000ffff087224 */ /* 0x000fe200078e0a06 */
[----:B------:R-:W-:Y:S01]  /*10a0*/  LOP3.LUT R7, R22, R7, RZ, 0xc0, !PT ;  /* 0x0000000716077212 */ /* 0x000fe200078ec0ff */
[----:B------:R-:W-:Y:S02]  /*10b0*/  IMAD R12, R12, R6, R13 ;  /* 0x000000060c0c7224 */ /* 0x000fe400078e020d */
[----:B------:R-:W-:Y:S02]  /*10c0*/  @P1 IMAD R3, R20, R18, R15 ;  /* 0x0000001214031224 */ /* 0x000fe400078e020f */
[----:B-1----:R-:W-:-:S02]  /*10d0*/  IMAD R6, R8, R29, R34 ;  /* 0x0000001d08067224 */ /* 0x002fc400078e0222 */
[----:B------:R-:W-:Y:S02]  /*10e0*/  IMAD R22, R12, R28, R3 ;  /* 0x0000001c0c167224 */ /* 0x000fe400078e0203 */
[----:B------:R-:W-:Y:S02]  /*10f0*/  IMAD R7, R6, R21, R7 ;  /* 0x0000001506077224 */ /* 0x000fe400078e0207 */
[----:B------:R-:W-:Y:S02]  /*1100*/  IMAD.MOV.U32 R3, RZ, RZ, 0x1 ;  /* 0x00000001ff037424 */ /* 0x000fe400078e00ff */
[----:B------:R-:W-:Y:S01]  /*1110*/  IMAD.MOV.U32 R19, RZ, RZ, R30 ;  /* 0x000000ffff137224 */ /* 0x000fe200078e001e */
[----:B------:R-:W-:Y:S02]  /*1120*/  SEL R18, R7, R22, !P1 ;  /* 0x0000001607127207 */ /* 0x000fe40004800000 */
[----:B------:R-:W-:-:S07]  /*1130*/  SEL R22, R22, R7, !P1 ;  /* 0x0000000716167207 */ /* 0x000fce0004800000 */
.L_x_10:
[----:B------:R-:W-:Y:S05]  /*1140*/  @!P2 BRA `(.L_x_13) ;  /* 0x00000054006ca947 */ /* 0x000fea0003800000 */
[----:B------:R-:W-:-:S13]  /*1150*/  ISETP.GT.U32.AND P0, PT, R31, 0x1, PT ;  /* 0x000000011f00780c */ /* 0x000fda0003f04070 */
[----:B------:R-:W-:Y:S05]  /*1160*/  @P0 EXIT ;  /* 0x000000000000094d */ /* 0x000fea0003800000 */
.L_x_14:
[----:B------:R-:W-:-:S08]  /*1170*/  NOP ;  /* 0x0000000000007918 */ /* 0x000fd00000000000 */
[----:B------:R-:W1:Y:S02]  /*1180*/  USETMAXREG.TRY_ALLOC.CTAPOOL UP0, 0xe8 ;  /* 0x000000e8000079c8 */ /* 0x000e640008000600 */
[----:B-1----:R-:W-:-:S13]  /*1190*/  PLOP3.LUT P0, PT, PT, PT, UP0, 0x80, 0x0 ;  /* 0x000000000000781c */ /* 0x002fda0003f0f008 */
[----:B------:R-:W-:Y:S05]  /*11a0*/  @!P0 BRA `(.L_x_14) ;  /* 0xfffffffc00f08947 */ /* 0x000fea000383ffff */
[----:B------:R-:W-:-:S13]  /*11b0*/  LOP3.LUT P0, RZ, R3, 0xff, RZ, 0xc0, !PT ;  /* 0x000000ff03ff7812 */ /* 0x000fda000780c0ff */
[----:B------:R-:W-:Y:S05]  /*11c0*/  @!P0 EXIT ;  /* 0x000000000000894d */ /* 0x000fea0003800000 */
[----:B------:R-:W2:Y:S01]  /*11d0*/  LDL.64 R8, [R1] ;  /* 0x0000000001087983 */ /* 0x000ea20000100a00 */
[----:B------:R-:W-:Y:S01]  /*11e0*/  SHF.R.S32.HI R4, RZ, 0x1f, R5 ;  /* 0x0000001fff047819 */ /* 0x000fe20000011405 */
[----:B------:R-:W1:Y:S01]  /*11f0*/  S2UR UR4, SR_CgaCtaId ;  /* 0x00000000000479c3 */ /* 0x000e620000008800 */
[----:B------:R-:W-:Y:S01]  /*1200*/  UISETP.LT.AND UP0, UPT, UR40, 0x1, UPT ;  /* 0x000000012800788c */ /* 0x000fe2000bf01270 */
[----:B------:R-:W-:Y:S01]  /*1210*/  LOP3.LUT R102, R23, 0x1, RZ, 0xfc, !PT ;  /* 0x0000000117667812 */ /* 0x000fe200078efcff */
[----:B------:R-:W-:Y:S01]  /*1220*/  UIADD3 UR5, UR43, -0x1, URZ ;  /* 0xffffffff2b057890 */ /* 0x000fe2000fffe03f */
[CC--:B------:R-:W-:Y:S01]  /*1230*/  LEA.HI R3, R4.reuse, R5.reuse, RZ, 0x2 ;  /* 0x0000000504037211 */ /* 0x0c0fe200078f10ff */
[----:B------:R-:W-:Y:S01]  /*1240*/  USEL UR42, UR40, 0x1, UP0 ;  /* 0x00000001282a7887 */ /* 0x000fe20008000000 */
[----:B------:R-:W-:Y:S01]  /*1250*/  LEA.HI R4, R4, R5, RZ, 0x5 ;  /* 0x0000000504047211 */ /* 0x000fe200078f28ff */
[----:B------:R-:W-:Y:S01]  /*1260*/  UMOV UR41, 0x400 ;  /* 0x0000040000297882 */ /* 0x000fe20000000000 */
[--C-:B------:R-:W-:Y:S01]  /*1270*/  SHF.R.S32.HI R90, RZ, 0x2, R3.reuse ;  /* 0x00000002ff5a7819 */ /* 0x100fe20000011403 */
[----:B------:R-:W3:Y:S01]  /*1280*/  LDC R96, c[0x0][0x658] ;  /* 0x00019600ff607b82 */ /* 0x000ee20000000800 */
[----:B------:R-:W-:Y:S01]  /*1290*/  SHF.R.S32.HI R7, RZ, 0x1f, R3 ;  /* 0x0000001fff077819 */ /* 0x000fe20000011403 */
[----:B------:R-:W-:Y:S01]  /*12a0*/  UISETP.NE.AND UP0, UPT, UR5, URZ, UPT ;  /* 0x0000003f0500728c */ /* 0x000fe2000bf05270 */
[----:B------:R-:W-:Y:S01]  /*12b0*/  LOP3.LUT R6, R3, 0xfffffffc, RZ, 0xc0, !PT ;  /* 0xfffffffc03067812 */ /* 0x000fe200078ec0ff */
[----:B------:R-:W-:Y:S01]  /*12c0*/  ULDC UR6, c[0x0][0x284] ;  /* 0x0000a10000067ab9 */ /* 0x000fe20000000800 */
[----:B------:R-:W-:Y:S01]  /*12d0*/  LEA.HI R7, R7, R90, RZ, 0x3 ;  /* 0x0000005a07077211 */ /* 0x000fe200078f18ff */
[----:B------:R-:W-:Y:S01]  /*12e0*/  USHF.L.U32 UR45, UR40, 0x1, URZ ;  /* 0x00000001282d7899 */ /* 0x000fe2000800063f */
[----:B------:R-:W-:Y:S01]  /*12f0*/  SHF.R.S32.HI R3, RZ, 0x5, R4 ;  /* 0x00000005ff037819 */ /* 0x000fe20000011404 */
[----:B------:R-:W4:Y:S01]  /*1300*/  LDC.64 R94, c[0x0][0x5c8] ;  /* 0x00017200ff5e7b82 */ /* 0x000f220000000a00 */
[----:B------:R-:W-:Y:S01]  /*1310*/  LOP3.LUT R7, R7, 0xfffffff8, RZ, 0xc0, !PT ;  /* 0xfffffff807077812 */ /* 0x000fe200078ec0ff */
[----:B------:R-:W-:Y:S01]  /*1320*/  IMAD.IADD R6, R5, 0x1, -R6 ;  /* 0x0000000105067824 */ /* 0x000fe200078e0a06 */
[----:B------:R-:W-:Y:S01]  /*1330*/  UIADD3 UR42, -UR42, UR40, URZ ;  /* 0x000000282a2a7290 */ /* 0x000fe2000fffe13f */
[----:B------:R-:W-:-:S02]  /*1340*/  IMAD.MOV.U32 R5, RZ, RZ, 0x1 ;  /* 0x00000001ff057424 */ /* 0x000fc400078e00ff */
[----:B------:R-:W-:Y:S01]  /*1350*/  IMAD.IADD R90, R90, 0x1, -R7 ;  /* 0x000000015a5a7824 */ /* 0x000fe200078e0a07 */
[----:B-1----:R-:W-:Y:S01]  /*1360*/  ULEA UR41, UR4, UR41, 0x18 ;  /* 0x0000002904297291 */ /* 0x002fe2000f8ec03f */
[----:B------:R-:W1:Y:S01]  /*1370*/  LDC R97, c[0x0][0x288] ;  /* 0x0000a200ff617b82 */ /* 0x000e620000000800 */
[----:B------:R-:W-:Y:S01]  /*1380*/  USHF.L.U32 UR4, UR5, 0x3, URZ ;  /* 0x0000000305047899 */ /* 0x000fe2000800063f */
[--C-:B------:R-:W-:Y:S01]  /*1390*/  IMAD R101, R3, -0x10, -R90.reuse ;  /* 0xfffffff003657824 */ /* 0x100fe200078e0a5a */
[--C-:B------:R-:W-:Y:S01]  /*13a0*/  SHF.R.S32.HI R91, RZ, 0x1f, R90.reuse ;  /* 0x0000001fff5b7819 */ /* 0x100fe2000001145a */
[----:B------:R-:W-:Y:S01]  /*13b0*/  USEL UR5, URZ, 0x1, UP0 ;  /* 0x000000013f057887 */ /* 0x000fe20008000000 */
[----:B------:R-:W-:Y:S01]  /*13c0*/  IMAD.SHL.U32 R92, R6, 0x2, RZ ;  /* 0x00000002065c7824 */ /* 0x000fe200078e00ff */
[----:B------:R-:W-:Y:S01]  /*13d0*/  UIADD3 UR46, UR41, 0x40, URZ ;  /* 0x00000040292e7890 */ /* 0x000fe2000fffe03f */
[----:B------:R-:W-:Y:S01]  /*13e0*/  VIADD R101, R101, UR6 ;  /* 0x0000000665657c36 */ /* 0x000fe20008000000 */
[----:B------:R-:W0:Y:S01]  /*13f0*/  LDC R99, c[0x0][0x600] ;  /* 0x00018000ff637b82 */ /* 0x000e220000000800 */
[----:B------:R-:W-:Y:S01]  /*1400*/  IMAD.WIDE R90, R3, 0x10, R90 ;  /* 0x00000010035a7825 */ /* 0x000fe200078e025a */
[----:B------:R-:W-:Y:S01]  /*1410*/  ULOP3.LUT UR4, UR4, 0x8, URZ, 0xc0, !UPT ;  /* 0x0000000804047892 */ /* 0x000fe2000f8ec03f */
[----:B------:R-:W-:Y:S01]  /*1420*/  SHF.R.S32.HI R93, RZ, 0x1f, R92 ;  /* 0x0000001fff5d7819 */ /* 0x000fe2000001145c */
[----:B------:R-:W-:Y:S01]  /*1430*/  ULEA UR43, UR43, UR46, 0x3 ;  /* 0x0000002e2b2b7291 */ /* 0x000fe2000f8e183f */
[----:B------:R-:W-:Y:S01]  /*1440*/  IMAD.MOV.U32 R3, RZ, RZ, -0x1 ;  /* 0xffffffffff037424 */ /* 0x000fe200078e00ff */
[----:B------:R-:W-:Y:S01]  /*1450*/  ULOP3.LUT UR47, UR4, 0x8, URZ, 0x3c, !UPT ;  /* 0x00000008042f7892 */ /* 0x000fe2000f8e3c3f */
[----:B------:R-:W-:Y:S01]  /*1460*/  IMAD.U32 R103, RZ, RZ, UR5 ;  /* 0x00000005ff677e24 */ /* 0x000fe2000f8e00ff */
[C---:B----4-:R-:W-:Y:S01]  /*1470*/  SHF.L.U64.HI R95, R94.reuse, 0x3, R95 ;  /* 0x000000035e5f7819 */ /* 0x050fe2000001025f */
[----:B------:R-:W-:Y:S01]  /*1480*/  IMAD.SHL.U32 R94, R94, 0x8, RZ ;  /* 0x000000085e5e7824 */ /* 0x000fe200078e00ff */
[-C--:B---3--:R-:W-:Y:S01]  /*1490*/  SHF.L.U32 R3, R3, R96.reuse, RZ ;  /* 0x0000006003037219 */ /* 0x088fe200000006ff */
[----:B------:R-:W-:Y:S01]  /*14a0*/  ULOP3.LUT UR44, UR4, 0x18, URZ, 0x3c, !UPT ;  /* 0x00000018042c7892 */ /* 0x000fe2000f8e3c3f */
[----:B------:R-:W-:-:S02]  /*14b0*/  SHF.L.U32 R96, R5, R96, RZ ;  /* 0x0000006005607219 */ /* 0x000fc400000006ff */
[----:B------:R-:W-:Y:S01]  /*14c0*/  LOP3.LUT R100, RZ, R3, RZ, 0x33, !PT ;  /* 0x00000003ff647212 */ /* 0x000fe200078e33ff */
[----:B-1----:R-:W-:Y:S02]  /*14d0*/  IMAD R97, R6, -0x2, R97 ;  /* 0xfffffffe06617824 */ /* 0x002fe400078e0261 */
[----:B0-----:R-:W-:Y:S01]  /*14e0*/  VIADD R99, R99, 0xffffffff ;  /* 0xffffffff63637836 */ /* 0x001fe20000000000 */
[----:B--2---:R-:W-:-:S07]  /*14f0*/  SHF.L.U64.HI R98, R8, 0x1, R0 ;  /* 0x0000000108627819 */ /* 0x004fce0000010200 */
.L_x_162:
[----:B------:R-:W-:-:S04]  /*1500*/  SHF.L.U32 R0, R103, 0x1f, RZ ;  /* 0x0000001f67007819 */ /* 0x000fc800000006ff */
[----:B------:R-:W0:Y:S02]  /*1510*/  SYNCS.PHASECHK.TRANS64.TRYWAIT P0, [UR43+-0x8], R0 ;  /* 0xfffff800ff0075a7 */ /* 0x000e24000800016b */
[----:B01-34-:R-:W-:Y:S05]  /*1520*/  @!P0 BRA `(.L_x_15) ;  /* 0x0000006000388947 */ /* 0x01bfea0003800000 */
.L_x_183:
[----:B------:R-:W-:Y:S02]  /*1530*/  ULDC UR4, c[0x0][0x28c] ;  /* 0x0000a30000047ab9 */ /* 0x000fe40000000800 */
[----:B------:R-:W-:-:S13]  /*1540*/  ISETP.LT.AND P0, PT, RZ, UR4, PT ;  /* 0x00000004ff007c0c */ /* 0x000fda000bf01270 */
[----:B------:R-:W-:Y:S05]  /*1550*/  @P0 BRA `(.L_x_16) ;  /* 0x0000000000400947 */ /* 0x000fea0003800000 */
[----:B0-----:R-:W-:Y:S01]  /*1560*/  MOV R0, 0x0 ;  /* 0x0000000000007802 */ /* 0x001fe20000000f00 */
[----:B------:R-:W-:Y:S01]  /*1570*/  ULDC.64 UR4, c[0x4][0x68] ;  /* 0x01001a0000047ab9 */ /* 0x000fe20000000a00 */
[----:B------:R-:W-:Y:S01]  /*1580*/  ULDC.64 UR6, c[0x4][0x8] ;  /* 0x0100020000067ab9 */ /* 0x000fe20000000a00 */
[----:B------:R-:W-:Y:S01]  /*1590*/  IMAD.U32 R4, RZ, RZ, UR4 ;  /* 0x00000004ff047e24 */ /* 0x000fe2000f8e00ff */
[----:B------:R0:W1:Y:S01]  /*15a0*/  LDC.64 R14, c[0x4][R0] ;  /* 0x01000000000e7b82 */ /* 0x0000620000000a00 */
[----:B------:R-:W-:Y:S01]  /*15b0*/  IMAD.U32 R5, RZ, RZ, UR5 ;  /* 0x00000005ff057e24 */ /* 0x000fe2000f8e00ff */
[----:B------:R-:W-:Y:S01]  /*15c0*/  ULDC.64 UR4, c[0x4][0x70] ;  /* 0x01001c0000047ab9 */ /* 0x000fe20000000a00 */
[----:B------:R-:W-:Y:S02]  /*15d0*/  IMAD.U32 R10, RZ, RZ, UR6 ;  /* 0x00000006ff0a7e24 */ /* 0x000fe4000f8e00ff */
[----:B------:R-:W-:Y:S02]  /*15e0*/  IMAD.U32 R6, RZ, RZ, UR4 ;  /* 0x00000004ff067e24 */ /* 0x000fe4000f8e00ff */
[----:B------:R-:W-:-:S02]  /*15f0*/  IMAD.U32 R7, RZ, RZ, UR5 ;  /* 0x00000005ff077e24 */ /* 0x000fc4000f8e00ff */
[----:B------:R-:W-:Y:S02]  /*1600*/  IMAD.U32 R11, RZ, RZ, UR7 ;  /* 0x00000007ff0b7e24 */ /* 0x000fe4000f8e00ff */
[----:B------:R-:W-:Y:S02]  /*1610*/  IMAD.MOV.U32 R8, RZ, RZ, 0x1e1 ;  /* 0x000001e1ff087424 */ /* 0x000fe400078e00ff */
[----:B------:R-:W-:Y:S02]  /*1620*/  IMAD.MOV.U32 R12, RZ, RZ, 0x1 ;  /* 0x00000001ff0c7424 */ /* 0x000fe400078e00ff */
[----:B0-----:R-:W-:-:S07]  /*1630*/  IMAD.MOV.U32 R13, RZ, RZ, RZ ;  /* 0x000000ffff0d7224 */ /* 0x001fce00078e00ff */
[----:B------:R-:W-:-:S07]  /*1640*/  LEPC R20, `(.L_x_16) ;  /* 0x000000001014794e */ /* 0x000fce0000000000 */
[----:B-1---5:R-:W-:Y:S05]  /*1650*/  CALL.ABS.NOINC R14 ;  /* 0x000000000e007343 */ /* 0x022fea0003c00000 */
.L_x_16:
[----:B------:R-:W-:-:S13]  /*1660*/  ISETP.NE.AND P0, PT, R102, 0x3, PT ;  /* 0x000000036600780c */ /* 0x000fda0003f05270 */
[----:B------:R-:W-:Y:S05]  /*1670*/  @!P0 BRA `(.L_x_17) ;  /* 0x0000000000048947 */ /* 0x000fea0003800000 */
[----:B------:R-:W-:Y:S01]  /*1680*/  BPT.TRAP 0x1 ;  /* 0x000000040000795c */ /* 0x000fe20000300000 */
.L_x_17:
[----:B0-----:R-:W-:Y:S02]  /*1690*/  IMAD.U32 R3, RZ, RZ, UR38 ;  /* 0x00000026ff037e24 */ /* 0x001fe4000f8e00ff */
[----:B------:R-:W-:-:S03]  /*16a0*/  IMAD.U32 R0, RZ, RZ, UR39 ;  /* 0x00000027ff007e24 */ /* 0x000fc6000f8e00ff */
[----:B------:R-:W-:Y:S02]  /*16b0*/  LEA R3, R3, UR41, 0x3 ;  /* 0x0000002903037c11 */ /* 0x000fe4000f8e18ff */
[----:B------:R-:W-:-:S04]  /*16c0*/  SHF.L.U32 R0, R0, 0x1f, RZ ;  /* 0x0000001f00007819 */ /* 0x000fc800000006ff */
[----:B------:R0:W1:Y:S01]  /*16d0*/  SYNCS.PHASECHK.TRANS64.TRYWAIT P1, [R3+URZ], R0 ;  /* 0x00000000030075a7 */ /* 0x000062000802017f */
[----:B------:R-:W-:Y:S05]  /*16e0*/  @!P0 BRA `(.L_x_18) ;  /* 0x0000000000048947 */ /* 0x000fea0003800000 */
[----:B------:R-:W-:Y:S01]  /*16f0*/  BPT.TRAP 0x1 ;  /* 0x000000040000795c */ /* 0x000fe20000300000 */
.L_x_18:
[----:B------:R-:W-:-:S05]  /*1700*/  IMAD.U32 R4, RZ, RZ, UR42 ;  /* 0x0000002aff047e24 */ /* 0x000fca000f8e00ff */
[----:B------:R-:W-:Y:S01]  /*1710*/  ISETP.GE.AND P2, PT, R4, 0x1, PT ;  /* 0x000000010400780c */ /* 0x000fe20003f46270 */
[----:B-1----:R-:W-:-:S12]  /*1720*/  @P1 BRA `(.L_x_19) ;  /* 0x0000000000081947 */ /* 0x002fd80003800000 */
[----:B------:R-:W1:Y:S02]  /*1730*/  SYNCS.PHASECHK.TRANS64.TRYWAIT P1, [R3+URZ], R0 ;  /* 0x00000000030075a7 */ /* 0x000e64000802017f */
[----:B-1----:R-:W-:Y:S05]  /*1740*/  @!P1 BRA `(.L_x_20) ;  /* 0x0000005c00c89947 */ /* 0x002fea0003800000 */
.L_x_19:
[----:B------:R-:W-:Y:S05]  /*1750*/  WARPSYNC.ALL ;  /* 0x0000000000007948 */ /* 0x000fea0003800000 */
[----:B------:R-:W-:Y:S01]  /*1760*/  UIADD3 UR4, UR41, 0x100, URZ ;  /* 0x0000010029047890 */ /* 0x000fe2000fffe03f */
[----:B------:R-:W-:Y:S01]  /*1770*/  WARPGROUP.ARRIVE ;  /* 0x00000000000079c5 */ /* 0x000fe20000000000 */
[----:B------:R-:W-:Y:S02]  /*1780*/  UIADD3 UR5, UR41, 0x6100, URZ ;  /* 0x0000610029057890 */ /* 0x000fe4000fffe03f */
[----:B------:R-:W-:Y:S02]  /*1790*/  USHF.R.U32.HI UR4, URZ, 0x4, UR4 ;  /* 0x000000043f047899 */ /* 0x000fe40008011604 */
[----:B------:R-:W-:-:S02]  /*17a0*/  USHF.R.U32.HI UR5, URZ, 0x4, UR5 ;  /* 0x000000043f057899 */ /* 0x000fc40008011605 */
[----:B------:R-:W-:Y:S02]  /*17b0*/  ULOP3.LUT UR4, UR4, 0x3fff, URZ, 0xc0, !UPT ;  /* 0x00003fff04047892 */ /* 0x000fe4000f8ec03f */
[----:B------:R-:W-:Y:S02]  /*17c0*/  ULOP3.LUT UR5, UR5, 0x3fff, URZ, 0xc0, !UPT ;  /* 0x00003fff05057892 */ /* 0x000fe4000f8ec03f */
[----:B------:R-:W-:Y:S02]  /*17d0*/  ULOP3.LUT UR8, UR4, 0x10000, URZ, 0xfc, !UPT ;  /* 0x0001000004087892 */ /* 0x000fe4000f8efc3f */
[----:B------:R-:W-:Y:S02]  /*17e0*/  ULOP3.LUT UR9, UR5, 0x10000, URZ, 0xfc, !UPT ;  /* 0x0001000005097892 */ /* 0x000fe4000f8efc3f */
[----:B------:R-:W-:Y:S02]  /*17f0*/  ULEA UR10, UR38, UR8, 0x9 ;  /* 0x00000008260a7291 */ /* 0x000fe4000f8e483f */
[----:B------:R-:W-:Y:S01]  /*1800*/  ULEA UR11, UR38, UR9, 0xa ;  /* 0x00000009260b7291 */ /* 0x000fe2000f8e503f */
[----:B------:R-:W-:Y:S01]  /*1810*/  UMOV UR5, 0x40000040 ;  /* 0x4000004000057882 */ /* 0x000fe20000000000 */
[----:B------:R-:W-:-:S03]  /*1820*/  UMOV UR7, 0x40000040 ;  /* 0x4000004000077882 */ /* 0x000fc60000000000 */
[----:B------:R-:W-:Y:S02]  /*1830*/  UMOV UR4, UR10 ;  /* 0x0000000a00047c82 */ /* 0x000fe40008000000 */
[----:B------:R-:W-:Y:S02]  /*1840*/  UMOV UR6, UR11 ;  /* 0x0000000b00067c82 */ /* 0x000fe40008000000 */
[----:B------:R-:W-:Y:S01]  /*1850*/  HGMMA.64x128x8.F32.TF32 R24, gdesc[UR4], RZ, !UPT, gsb0 ;  /* 0x05e00000041879f0 */ /* 0x000fe2000c0028ff */
[----:B------:R-:W-:Y:S02]  /*1860*/  UIADD3 UR4, UR10, 0x2, URZ ;  /* 0x000000020a047890 */ /* 0x000fe4000fffe03f */
[----:B------:R-:W-:Y:S01]  /*1870*/  UIADD3 UR6, UR11, 0x2, URZ ;  /* 0x000000020b067890 */ /* 0x000fe2000fffe03f */
[----:B------:R-:W-:Y:S01]  /*1880*/  UMOV UR5, 0x40000040 ;  /* 0x4000004000057882 */ /* 0x000fe20000000000 */
[----:B------:R-:W-:Y:S01]  /*1890*/  UMOV UR7, 0x40000040 ;  /* 0x4000004000077882 */ /* 0x000fe20000000000 */
[----:B------:R-:W-:-:S02]  /*18a0*/  WARPGROUP.DEPBAR.LE gsb0, 0x0 ;  /* 0x00008000000079c5 */ /* 0x000fc40000010000 */
[----:B------:R-:W-:-:S06]  /*18b0*/  WARPGROUP.ARRIVE ;  /* 0x00000000000079c5 */ /* 0x000fcc0000000000 */
[----:B------:R-:W-:Y:S01]  /*18c0*/  HGMMA.64x128x8.F32.TF32 R24, gdesc[UR4], R24, gsb0 ;  /* 0x05e00000041879f0 */ /* 0x000fe20008002818 */
[----:B------:R-:W-:Y:S02]  /*18d0*/  UIADD3 UR4, UR10, 0x4, URZ ;  /* 0x000000040a047890 */ /* 0x000fe4000fffe03f */
[----:B------:R-:W-:Y:S01]  /*18e0*/  UIADD3 UR6, UR11, 0x4, URZ ;  /* 0x000000040b067890 */ /* 0x000fe2000fffe03f */
[----:B------:R-:W-:Y:S01]  /*18f0*/  UMOV UR5, 0x40000040 ;  /* 0x4000004000057882 */ /* 0x000fe20000000000 */
[----:B------:R-:W-:Y:S01]  /*1900*/  UMOV UR7, 0x40000040 ;  /* 0x4000004000077882 */ /* 0x000fe20000000000 */
[----:B------:R-:W-:Y:S02]  /*1910*/  WARPGROUP.DEPBAR.LE gsb0, 0x0 ;  /* 0x00008000000079c5 */ /* 0x000fe40000010000 */
        /* <DEDUP_REMOVED lines=8> */
[----:B------:R-:W-:Y:S03]  /*19a0*/  HGMMA.64x128x8.F32.TF32 R24, gdesc[UR4], R24, gsb0 ;  /* 0x05e00000041879f0 */ /* 0x000fe60008002818 */
[----:B------:R-:W-:Y:S02]  /*19b0*/  WARPGROUP.DEPBAR.LE gsb0, 0x0 ;  /* 0x00008000000079c5 */ /* 0x000fe40000010000 */
[----:B------:R-:W-:Y:S05]  /*19c0*/  @!P2 BRA `(.L_x_21) ;  /* 0x000000040010a947 */ /* 0x000fea0003800000 */
[----:B------:R-:W-:Y:S01]  /*19d0*/  UIADD3 UR4, UR38, 0x1, URZ ;  /* 0x0000000126047890 */ /* 0x000fe2000fffe03f */
[----:B01----:R-:W-:Y:S01]  /*19e0*/  IMAD.U32 R0, RZ, RZ, UR42 ;  /* 0x0000002aff007e24 */ /* 0x003fe2000f8e00ff */
[----:B------:R-:W-:Y:S02]  /*19f0*/  UMOV UR11, UR38 ;  /* 0x00000026000b7c82 */ /* 0x000fe40008000000 */
[----:B------:R-:W-:-:S04]  /*1a00*/  UISETP.NE.AND UP0, UPT, UR4, 0x3, UPT ;  /* 0x000000030400788c */ /* 0x000fc8000bf05270 */
[----:B------:R-:W-:Y:S02]  /*1a10*/  USEL UR5, URZ, 0x1, UP0 ;  /* 0x000000013f057887 */ /* 0x000fe40008000000 */
[----:B------:R-:W-:Y:S02]  /*1a20*/  USEL UR10, UR4, URZ, UP0 ;  /* 0x0000003f040a7287 */ /* 0x000fe40008000000 */
[----:B------:R-:W-:-:S06]  /*1a30*/  ULOP3.LUT UR5, UR39, UR5, URZ, 0x3c, !UPT ;  /* 0x0000000527057292 */ /* 0x000fcc000f8e3c3f */
[----:B------:R-:W-:-:S07]  /*1a40*/  IMAD.U32 R5, RZ, RZ, UR5 ;  /* 0x00000005ff057e24 */ /* 0x000fce000f8e00ff */
.L_x_28:
[----:B01----:R-:W-:Y:S05]  /*1a50*/  @!P0 BRA `(.L_x_22) ;  /* 0x0000000000048947 */ /* 0x003fea0003800000 */
[----:B------:R-:W-:Y:S01]  /*1a60*/  BPT.TRAP 0x1 ;  /* 0x000000040000795c */ /* 0x000fe20000300000 */
.L_x_22:
[----:B------:R-:W-:Y:S01]  /*1a70*/  ULEA UR4, UR10, UR41, 0x3 ;  /* 0x000000290a047291 */ /* 0x000fe2000f8e183f */
[----:B------:R-:W-:-:S08]  /*1a80*/  SHF.L.U32 R3, R5, 0x1f, RZ ;  /* 0x0000001f05037819 */ /* 0x000fd000000006ff */
[----:B------:R0:W1:Y:S01]  /*1a90*/  SYNCS.PHASECHK.TRANS64.TRYWAIT P1, [UR4], R3 ;  /* 0x00000003ff0075a7 */ /* 0x0000620008020144 */
[----:B------:R-:W-:Y:S05]  /*1aa0*/  @!P0 BRA `(.L_x_23) ;  /* 0x0000000000048947 */ /* 0x000fea0003800000 */
[----:B------:R-:W-:Y:S01]  /*1ab0*/  BPT.TRAP 0x1 ;  /* 0x000000040000795c */ /* 0x000fe20000300000 */
.L_x_23:
[----:B-1----:R-:W-:Y:S05]  /*1ac0*/  @P1 BRA `(.L_x_24) ;  /* 0x0000000000081947 */ /* 0x002fea0003800000 */
[----:B------:R-:W1:Y:S02]  /*1ad0*/  SYNCS.PHASECHK.TRANS64.TRYWAIT P1, [UR4], R3 ;  /* 0x00000003ff0075a7 */ /* 0x000e640008020144 */
[----:B-1----:R-:W-:Y:S05]  /*1ae0*/  @!P1 BRA `(.L_x_25) ;  /* 0x0000005800f49947 */ /* 0x002fea0003800000 */
.L_x_24:
[----:B------:R-:W-:Y:S01]  /*1af0*/  ULEA UR12, UR10, UR8, 0x9 ;  /* 0x000000080a0c7291 */ /* 0x000fe2000f8e483f */
[----:B------:R-:W-:Y:S01]  /*1b00*/  WARPGROUP.ARRIVE ;  /* 0x00000000000079c5 */ /* 0x000fe20000000000 */
[----:B------:R-:W-:Y:S01]  /*1b10*/  ULEA UR13, UR10, UR9, 0xa ;  /* 0x000000090a0d7291 */ /* 0x000fe2000f8e503f */
[----:B------:R-:W-:Y:S01]  /*1b20*/  UMOV UR5, 0x40000040 ;  /* 0x4000004000057882 */ /* 0x000fe20000000000 */
[----:B------:R-:W-:-:S03]  /*1b30*/  UMOV UR7, 0x40000040 ;  /* 0x4000004000077882 */ /* 0x000fc60000000000 */
[----:B------:R-:W-:Y:S02]  /*1b40*/  UMOV UR4, UR12 ;  /* 0x0000000c00047c82 */ /* 0x000fe40008000000 */
[----:B------:R-:W-:Y:S02]  /*1b50*/  UMOV UR6, UR13 ;  /* 0x0000000d00067c82 */ /* 0x000fe40008000000 */
[----:B------:R-:W-:Y:S01]  /*1b60*/  HGMMA.64x128x8.F32.TF32 R24, gdesc[UR4], R24, gsb0 ;  /* 0x05e00000041879f0 */ /* 0x000fe20008002818 */
        /* <DEDUP_REMOVED lines=23> */
[----:B------:R-:W-:Y:S01]  /*1ce0*/  BPT.TRAP 0x1 ;  /* 0x000000040000795c */ /* 0x000fe20000300000 */
.L_x_26:
[----:B------:R-:W-:Y:S01]  /*1cf0*/  ULEA UR4, UR11, UR41, 0x3 ;  /* 0x000000290b047291 */ /* 0x000fe2000f8e183f */
[----:B------:R-:W-:-:S03]  /*1d00*/  ISETP.GT.U32.AND P1, PT, R23, 0x1, PT ;  /* 0x000000011700780c */ /* 0x000fc60003f24070 */
[----:B------:R-:W-:-:S04]  /*1d10*/  UIADD3 UR4, UR4, 0x18, URZ ;  /* 0x0000001804047890 */ /* 0x000fc8000fffe03f */
[----:B------:R-:W-:-:S09]  /*1d20*/  UPRMT UR4, URZ, 0x654, UR4 ;  /* 0x000006543f047896 */ /* 0x000fd20008000004 */
[----:B------:R-:W-:Y:S01]  /*1d30*/  SYNCS.ARRIVE.TRANS64.RED.A1T0 RZ, [UR4], RZ ;  /* 0x000000ffffff79a7 */ /* 0x000fe20008100404 */
[----:B------:R-:W-:Y:S05]  /*1d40*/  @P1 BRA `(.L_x_27) ;  /* 0x0000000000041947 */ /* 0x000fea0003800000 */
[----:B------:R-:W-:Y:S01]  /*1d50*/  BPT.TRAP 0x1 ;  /* 0x000000040000795c */ /* 0x000fe20000300000 */
.L_x_27:
[----:B------:R-:W-:Y:S01]  /*1d60*/  UIADD3 UR10, UR10, 0x1, URZ ;  /* 0x000000010a0a7890 */ /* 0x000fe2000fffe03f */
[C---:B------:R-:W-:Y:S01]  /*1d70*/  ISETP.GT.AND P1, PT, R0.reuse, 0x1, PT ;  /* 0x000000010000780c */ /* 0x040fe20003f24270 */
[----:B------:R-:W-:Y:S01]  /*1d80*/  UIADD3 UR11, UR11, 0x1, URZ ;  /* 0x000000010b0b7890 */ /* 0x000fe2000fffe03f */
[----:B------:R-:W-:Y:S01]  /*1d90*/  VIADD R0, R0, 0xffffffff ;  /* 0xffffffff00007836 */ /* 0x000fe20000000000 */
[----:B------:R-:W-:Y:S02]  /*1da0*/  UISETP.NE.AND UP0, UPT, UR10, 0x3, UPT ;  /* 0x000000030a00788c */ /* 0x000fe4000bf05270 */
[----:B------:R-:W-:Y:S02]  /*1db0*/  UISETP.NE.AND UP1, UPT, UR11, 0x3, UPT ;  /* 0x000000030b00788c */ /* 0x000fe4000bf25270 */
[----:B------:R-:W-:Y:S02]  /*1dc0*/  USEL UR4, URZ, 0x1, UP0 ;  /* 0x000000013f047887 */ /* 0x000fe40008000000 */
[----:B------:R-:W-:-:S02]  /*1dd0*/  USEL UR10, UR10, URZ, UP0 ;  /* 0x0000003f0a0a7287 */ /* 0x000fc40008000000 */
[----:B------:R-:W-:Y:S02]  /*1de0*/  USEL UR11, UR11, URZ, UP1 ;  /* 0x0000003f0b0b7287 */ /* 0x000fe40008800000 */
[----:B------:R-:W-:Y:S01]  /*1df0*/  LOP3.LUT R5, R5, UR4, RZ, 0x3c, !PT ;  /* 0x0000000405057c12 */ /* 0x000fe2000f8e3cff */
[----:B------:R-:W-:Y:S09]  /*1e00*/  @P1 BRA `(.L_x_28) ;  /* 0xfffffffc00101947 */ /* 0x000ff2000383ffff */
.L_x_21:
[----:B01----:R-:W0:Y:S01]  /*1e10*/  LDC R0, c[0x0][0x28c] ;  /* 0x0000a300ff007b82 */ /* 0x003e220000000800 */
[----:B------:R-:W-:-:S04]  /*1e20*/  IMAD.U32 R3, RZ, RZ, UR47 ;  /* 0x0000002fff037e24 */ /* 0x000fc8000f8e00ff */
[----:B------:R1:W-:Y:S01]  /*1e30*/  SYNCS.ARRIVE.TRANS64.A1T0 RZ, [R3+UR46], RZ ;  /* 0x000000ff03ff79a7 */ /* 0x0003e2000810002e */
[----:B0-----:R-:W-:-:S13]  /*1e40*/  ISETP.GE.AND P1, PT, R0, 0x1, PT ;  /* 0x000000010000780c */ /* 0x001fda0003f26270 */
[----:B-1----:R-:W-:Y:S05]  /*1e50*/  @!P1 BRA `(.L_x_29) ;  /* 0x0000000000349947 */ /* 0x002fea0003800000 */
[----:B------:R-:W-:Y:S05]  /*1e60*/  @!P0 BRA `(.L_x_30) ;  /* 0x0000000000048947 */ /* 0x000fea0003800000 */
[----:B------:R-:W-:Y:S01]  /*1e70*/  BPT.TRAP 0x1 ;  /* 0x000000040000795c */ /* 0x000fe20000300000 */
.L_x_30:
[----:B------:R-:W-:Y:S01]  /*1e80*/  UIADD3 UR6, UR38, UR42, URZ ;  /* 0x0000002a26067290 */ /* 0x000fe2000fffe03f */
[----:B------:R-:W-:-:S03]  /*1e90*/  ISETP.GT.U32.AND P0, PT, R23, 0x1, PT ;  /* 0x000000011700780c */ /* 0x000fc60003f04070 */
[----:B------:R-:W-:-:S04]  /*1ea0*/  UIMAD.WIDE.U32 UR4, UR6, -0x55555555, URZ ;  /* 0xaaaaaaab060478a5 */ /* 0x000fc8000f8e003f */
[----:B------:R-:W-:-:S04]  /*1eb0*/  USHF.R.U32.HI UR4, URZ, 0x1, UR5 ;  /* 0x000000013f047899 */ /* 0x000fc80008011605 */
[----:B------:R-:W-:-:S04]  /*1ec0*/  UIMAD UR6, UR4, -0x3, UR6 ;  /* 0xfffffffd040678a4 */ /* 0x000fc8000f8e0206 */
[----:B------:R-:W-:-:S04]  /*1ed0*/  ULEA UR6, UR6, UR41, 0x3 ;  /* 0x0000002906067291 */ /* 0x000fc8000f8e183f */
[----:B------:R-:W-:-:S04]  /*1ee0*/  UIADD3 UR6, UR6, 0x18, URZ ;  /* 0x0000001806067890 */ /* 0x000fc8000fffe03f */
[----:B------:R-:W-:-:S09]  /*1ef0*/  UPRMT UR6, URZ, 0x654, UR6 ;  /* 0x000006543f067896 */ /* 0x000fd20008000006 */
[----:B------:R-:W-:Y:S01]  /*1f00*/  SYNCS.ARRIVE.TRANS64.RED.A1T0 RZ, [UR6], RZ ;  /* 0x000000ffffff79a7 */ /* 0x000fe20008100406 */
[----:B------:R-:W-:Y:S05]  /*1f10*/  @P0 BRA `(.L_x_29) ;  /* 0x0000000000040947 */ /* 0x000fea0003800000 */
[----:B------:R-:W-:Y:S01]  /*1f20*/  BPT.TRAP 0x1 ;  /* 0x000000040000795c */ /* 0x000fe20000300000 */
.L_x_29:
[----:B------:R-:W-:Y:S01]  /*1f30*/  SHF.L.U32 R0, R103, 0x1f, RZ ;  /* 0x0000001f67007819 */ /* 0x000fe200000006ff */
[----:B------:R-:W-:Y:S01]  /*1f40*/  UIADD3 UR38, UR38, UR45, URZ ;  /* 0x0000002d26267290 */ /* 0x000fe2000fffe03f */
[----:B------:R-:W-:Y:S01]  /*1f50*/  SHF.R.S32.HI R9, RZ, 0x1f, R19 ;  /* 0x0000001fff097819 */ /* 0x000fe20000011413 */
[----:B------:R-:W-:Y:S01]  /*1f60*/  UISETP.GE.U32.AND UP1, UPT, UR45, 0x3, UPT ;  /* 0x000000032d00788c */ /* 0x000fe2000bf26070 */
[----:B------:R-:W0:Y:S01]  /*1f70*/  SYNCS.PHASECHK.TRANS64.TRYWAIT P0, [UR43+0x8], R0 ;  /* 0x00000800ff0075a7 */ /* 0x000e22000800016b */
[----:B------:R-:W-:-:S04]  /*1f80*/  UISETP.GT.U32.AND UP0, UPT, UR38, 0x2, UPT ;  /* 0x000000022600788c */ /* 0x000fc8000bf04070 */
[----:B------:R-:W-:-:S04]  /*1f90*/  UISETP.LT.U32.AND UP0, UPT, UR45, 0x3, UP0 ;  /* 0x000000032d00788c */ /* 0x000fc80008701070 */
[----:B------:R-:W-:Y:S02]  /*1fa0*/  USEL UR6, URZ, 0x1, !UP0 ;  /* 0x000000013f067887 */ /* 0x000fe4000c000000 */
[----:B------:R-:W-:Y:S02]  /*1fb0*/  @UP1 UIMAD.WIDE.U32 UR4, UR38, -0x55555555, URZ ;  /* 0xaaaaaaab260418a5 */ /* 0x000fe4000f8e003f */
[----:B------:R-:W-:Y:S02]  /*1fc0*/  ULOP3.LUT UR39, UR39, UR6, URZ, 0x3c, !UPT ;  /* 0x0000000627277292 */ /* 0x000fe4000f8e3c3f */
[----:B------:R-:W-:-:S04]  /*1fd0*/  @UP1 USHF.R.U32.HI UR4, URZ, 0x1, UR5 ;  /* 0x000000013f041899 */ /* 0x000fc80008011605 */
[----:B------:R-:W-:Y:S01]  /*1fe0*/  @UP1 ULOP3.LUT UR39, UR39, 0x1, UR4, 0x78, !UPT ;  /* 0x0000000127271892 */ /* 0x000fe2000f8e7804 */
[----:B0-----:R-:W-:Y:S11]  /*1ff0*/  @!P0 BRA `(.L_x_31) ;  /* 0x0000005400c88947 */ /* 0x001ff60003800000 */
.L_x_184:
[----:B------:R-:W-:Y:S01]  /*2000*/  ULDC.64 UR4, c[0x0][0x5d0] ;  /* 0x0001740000047ab9 */ /* 0x000fe20000000a00 */
[----:B------:R-:W-:Y:S01]  /*2010*/  ULDC UR6, c[0x0][0x284] ;  /* 0x0000a10000067ab9 */ /* 0x000fe20000000800 */
[----:B0-----:R-:W-:Y:S02]  /*2020*/  IMAD R0, R9, UR4, RZ ;  /* 0x0000000409007c24 */ /* 0x001fe4000f8e02ff */
[----:B------:R-:W-:Y:S02]  /*2030*/  IMAD.SHL.U32 R12, R18, 0x80, RZ ;  /* 0x00000080120c7824 */ /* 0x000fe400078e00ff */
[C---:B------:R-:W-:Y:S02]  /*2040*/  IMAD R3, R19.reuse, UR5, R0 ;  /* 0x0000000513037c24 */ /* 0x040fe4000f8e0200 */
[----:B------:R-:W-:Y:S01]  /*2050*/  IMAD.SHL.U32 R0, R22, 0x40, RZ ;  /* 0x0000004016007824 */ /* 0x000fe200078e00ff */
[----:B------:R-:W-:Y:S01]  /*2060*/  SHF.R.S32.HI R13, RZ, 0x1f, R12 ;  /* 0x0000001fff0d7819 */ /* 0x000fe2000001140c */
[----:B------:R-:W-:Y:S01]  /*2070*/  IMAD.WIDE.U32 R4, R19, UR4, R92 ;  /* 0x0000000413047c25 */ /* 0x000fe2000f8e005c */
[----:B------:R-:W-:-:S02]  /*2080*/  ULDC.64 UR4, c[0x0][0x5c8] ;  /* 0x0001720000047ab9 */ /* 0x000fc40000000a00 */
[----:B------:R-:W-:Y:S01]  /*2090*/  ISETP.GE.AND P0, PT, R0, UR6, PT ;  /* 0x0000000600007c0c */ /* 0x000fe2000bf06270 */
[----:B------:R-:W-:Y:S01]  /*20a0*/  ULDC UR6, c[0x0][0x288] ;  /* 0x0000a20000067ab9 */ /* 0x000fe20000000800 */
[----:B------:R-:W-:Y:S01]  /*20b0*/  IADD3 R4, P1, R12, R4, RZ ;  /* 0x000000040c047210 */ /* 0x000fe20007f3e0ff */
[----:B------:R-:W-:Y:S01]  /*20c0*/  IMAD.WIDE R20, R22, 0x40, R90 ;  /* 0x0000004016147825 */ /* 0x000fe200078e025a */
[----:B------:R-:W-:Y:S02]  /*20d0*/  ISETP.GE.OR P0, PT, R12, UR6, P0 ;  /* 0x000000060c007c0c */ /* 0x000fe40008706670 */
[----:B------:R-:W-:Y:S01]  /*20e0*/  IADD3.X R5, R13, R5, R3, P1, !PT ;  /* 0x000000050d057210 */ /* 0x000fe20000ffe403 */
[----:B------:R-:W-:-:S04]  /*20f0*/  IMAD R7, R21, UR4, RZ ;  /* 0x0000000415077c24 */ /* 0x000fc8000f8e02ff */
[C---:B------:R-:W-:Y:S02]  /*2100*/  IMAD R7, R20.reuse, UR5, R7 ;  /* 0x0000000514077c24 */ /* 0x040fe4000f8e0207 */
[----:B------:R-:W-:-:S04]  /*2110*/  IMAD.WIDE.U32 R104, R20, UR4, R4 ;  /* 0x0000000414687c25 */ /* 0x000fc8000f8e0004 */
[----:B------:R-:W-:Y:S05]  /*2120*/  @P0 BRA `(.L_x_32) ;  /* 0x0000003c00d80947 */ /* 0x000fea0003800000 */
[----:B-----5:R-:W-:Y:S01]  /*2130*/  FSETP.NEU.AND P1, PT, R89, RZ, PT ;  /* 0x000000ff5900720b */ /* 0x020fe20003f2d000 */
[----:B------:R-:W-:Y:S01]  /*2140*/  IMAD.IADD R3, R97, 0x1, -R12 ;  /* 0x0000000161037824 */ /* 0x000fe200078e0a0c */
[----:B------:R-:W-:Y:S01]  /*2150*/  BSSY B0, `(.L_x_32) ;  /* 0x00003f3000007945 */ /* 0x000fe20003800000 */
[----:B------:R-:W-:Y:S02]  /*2160*/  IMAD.IADD R0, R101, 0x1, -R0 ;  /* 0x0000000165007824 */ /* 0x000fe400078e0a00 */
[----:B------:R-:W-:Y:S01]  /*2170*/  IMAD.IADD R113, R105, 0x1, R7 ;  /* 0x0000000169717824 */ /* 0x000fe200078e0207 */
[----:B------:R-:W-:-:S04]  /*2180*/  ISETP.GT.AND P0, PT, R3, RZ, PT ;  /* 0x000000ff0300720c */ /* 0x000fc80003f04270 */
[----:B------:R-:W-:-:S03]  /*2190*/  ISETP.GT.AND P2, PT, R0, RZ, P0 ;  /* 0x000000ff0000720c */ /* 0x000fc60000744270 */
[----:B------:R-:W-:Y:S10]  /*21a0*/  @!P1 BRA `(.L_x_33) ;  /* 0x0000002c001c9947 */ /* 0x000ff40003800000 */
[----:B------:R-:W0:Y:S01]  /*21b0*/  LDC.64 R106, c[0x0][0x5b8] ;  /* 0x00016e00ff6a7b82 */ /* 0x000e220000000a00 */
[----:B------:R-:W-:-:S07]  /*21c0*/  ULDC.64 UR4, c[0x0][0x5c0] ;  /* 0x0001700000047ab9 */ /* 0x000fce0000000a00 */
[----:B------:R-:W1:Y:S08]  /*21d0*/  LDC.64 R108, c[0x0][0x5b0] ;  /* 0x00016c00ff6c7b82 */ /* 0x000e700000000a00 */
[----:B------:R-:W2:Y:S01]  /*21e0*/  LDC.64 R110, c[0x0][0x5a8] ;  /* 0x00016a00ff6e7b82 */ /* 0x000ea20000000a00 */
[-C--:B0-----:R-:W-:Y:S02]  /*21f0*/  IMAD R6, R9, R106.reuse, RZ ;  /* 0x0000006a09067224 */ /* 0x081fe400078e02ff */
[----:B------:R-:W-:-:S04]  /*2200*/  IMAD.WIDE.U32 R4, R19, R106, R92 ;  /* 0x0000006a13047225 */ /* 0x000fc800078e005c */
[----:B------:R-:W-:Y:S01]  /*2210*/  IMAD R105, R19, R107, R6 ;  /* 0x0000006b13697224 */ /* 0x000fe200078e0206 */
[----:B------:R-:W-:Y:S01]  /*2220*/  IADD3 R6, P1, R12, R4, RZ ;  /* 0x000000040c067210 */ /* 0x000fe20007f3e0ff */
[----:B-1----:R-:W-:-:S03]  /*2230*/  IMAD R4, R21, R108, RZ ;  /* 0x0000006c15047224 */ /* 0x002fc600078e02ff */
[----:B------:R-:W-:Y:S01]  /*2240*/  IADD3.X R7, R13, R5, R105, P1, !PT ;  /* 0x000000050d077210 */ /* 0x000fe20000ffe469 */
[C---:B------:R-:W-:Y:S02]  /*2250*/  IMAD R21, R20.reuse, R109, R4 ;  /* 0x0000006d14157224 */ /* 0x040fe400078e0204 */
[----:B------:R-:W-:-:S04]  /*2260*/  IMAD.WIDE.U32 R4, R20, R108, R6 ;  /* 0x0000006c14047225 */ /* 0x000fc800078e0006 */
[----:B------:R-:W-:Y:S01]  /*2270*/  IMAD.IADD R5, R5, 0x1, R21 ;  /* 0x0000000105057824 */ /* 0x000fe200078e0215 */
[----:B--2---:R-:W-:-:S04]  /*2280*/  LEA R10, P1, R4, R110, 0x2 ;  /* 0x0000006e040a7211 */ /* 0x004fc800078210ff */
[----:B------:R-:W-:-:S05]  /*2290*/  LEA.HI.X R11, R4, R111, R5, 0x2, P1 ;  /* 0x0000006f040b7211 */ /* 0x000fca00008f1405 */
[----:B------:R0:W2:Y:S01]  /*22a0*/  @P2 LDG.E.LTC128B R18, desc[UR36][R10.64] ;  /* 0x000000240a122981 */ /* 0x0000a2000c1e1920 */
[----:B------:R-:W-:Y:S01]  /*22b0*/  IMAD.WIDE.U32 R4, R20, R108, R12 ;  /* 0x0000006c14047225 */ /* 0x000fe200078e000c */
[----:B------:R-:W-:Y:S01]  /*22c0*/  LEA R8, P3, R104, UR4, 0x2 ;  /* 0x0000000468087c11 */ /* 0x000fe2000f8610ff */
[----:B------:R-:W-:Y:S01]  /*22d0*/  BSSY B1, `(.L_x_34) ;  /* 0x0000014000017945 */ /* 0x000fe20003800000 */
[----:B------:R-:W-:Y:S02]  /*22e0*/  IADD3 R14, P1, R92, R4, RZ ;  /* 0x000000045c0e7210 */ /* 0x000fe40007f3e0ff */
[----:B------:R-:W-:Y:S02]  /*22f0*/  LEA.HI.X R9, R104, UR5, R113, 0x2, P3 ;  /* 0x0000000568097c11 */ /* 0x000fe400098f1471 */
[----:B------:R-:W-:Y:S01]  /*2300*/  IADD3.X R15, R93, R21, R5, P1, !PT ;  /* 0x000000155d0f7210 */ /* 0x000fe20000ffe405 */
[----:B0-----:R-:W-:Y:S01]  /*2310*/  IMAD.SHL.U32 R10, R108, 0x8, RZ ;  /* 0x000000086c0a7824 */ /* 0x001fe200078e00ff */
[----:B------:R-:W-:-:S02]  /*2320*/  ISETP.GT.AND P1, PT, R3, 0x1, PT ;  /* 0x000000010300780c */ /* 0x000fc40003f24270 */
[----:B------:R-:W-:Y:S01]  /*2330*/  SHF.L.U64.HI R11, R108, 0x3, R109 ;  /* 0x000000036c0b7819 */ /* 0x000fe2000001026d */
[----:B------:R-:W-:Y:S01]  /*2340*/  IMAD.WIDE.U32 R14, R19, R106, R14 ;  /* 0x0000006a130e7225 */ /* 0x000fe200078e000e */
[----:B------:R-:W-:-:S03]  /*2350*/  ISETP.GT.AND P3, PT, R0, RZ, P1 ;  /* 0x000000ff0000720c */ /* 0x000fc60000f64270 */
[----:B------:R-:W-:Y:S01]  /*2360*/  IMAD.WIDE.U32 R10, R20, R108, R10 ;  /* 0x0000006c140a7225 */ /* 0x000fe200078e000a */
[----:B--2---:R-:W-:-:S05]  /*2370*/  LOP3.LUT R4, R18, 0xffffe000, RZ, 0xc0, !PT ;  /* 0xffffe00012047812 */ /* 0x004fca00078ec0ff */
[----:B------:R-:W-:Y:S01]  /*2380*/  FMUL R5, R4, R89 ;  /* 0x0000005904057220 */ /* 0x000fe20000400000 */
[----:B------:R-:W-:-:S03]  /*2390*/  LEA R4, P4, R14, R110, 0x2 ;  /* 0x0000006e0e047211 */ /* 0x000fc600078810ff */
[----:B------:R-:W-:Y:S01]  /*23a0*/  FFMA R107, R24, R88, R5 ;  /* 0x00000058186b7223 */ /* 0x000fe20000000005 */
[----:B------:R-:W-:-:S04]  /*23b0*/  IMAD.IADD R5, R105, 0x1, R15 ;  /* 0x0000000169057824 */ /* 0x000fc800078e020f */
[----:B------:R-:W-:Y:S02]  /*23c0*/  F2FP.TF32.F32.PACK_B R107, R107 ;  /* 0x0000006bff6b723e */ /* 0x000fe400024050ff */
[----:B------:R-:W-:-:S03]  /*23d0*/  LEA.HI.X R5, R14, R111, R5, 0x2, P4 ;  /* 0x0000006f0e057211 */ /* 0x000fc600020f1405 */
[----:B------:R0:W-:Y:S01]  /*23e0*/  @P2 STG.E desc[UR36][R8.64], R107 ;  /* 0x0000006b08002986 */ /* 0x0001e2000c101924 */
[----:B------:R-:W-:Y:S05]  /*23f0*/  @!P3 BRA `(.L_x_35) ;  /* 0x000000000004b947 */ /* 0x000fea0003800000 */
[----:B------:R1:W5:Y:S02]  /*2400*/  LDG.E.LTC128B R18, desc[UR36][R4.64+0x4] ;  /* 0x0000042404127981 */ /* 0x000364000c1e1920 */
.L_x_35:
[----:B------:R-:W-:Y:S05]  /*2410*/  BSYNC B1 ;  /* 0x0000000000017941 */ /* 0x000fea0003800000 */
.L_x_34:
[----:B-----5:R-:W-:Y:S01]  /*2420*/  LOP3.LUT R14, R18, 0xffffe000, RZ, 0xc0, !PT ;  /* 0xffffe000120e7812 */ /* 0x020fe200078ec0ff */
[----:B------:R-:W-:Y:S01]  /*2430*/  IMAD.IADD R21, R21, 0x1, R11 ;  /* 0x0000000115157824 */ /* 0x000fe200078e020b */
[----:B------:R-:W-:Y:S02]  /*2440*/  IADD3 R6, P2, R6, R10, RZ ;  /* 0x0000000a06067210 */ /* 0x000fe40007f5e0ff */
[----:B------:R-:W-:Y:S01]  /*2450*/  ISETP.GT.AND P0, PT, R0, 0x8, P0 ;  /* 0x000000080000780c */ /* 0x000fe20000704270 */
[----:B------:R-:W-:Y:S02]  /*2460*/  FMUL R14, R14, R89 ;  /* 0x000000590e0e7220 */ /* 0x000fe40000400000 */
[----:B------:R-:W-:Y:S02]  /*2470*/  IMAD.X R7, R21, 0x1, R7, P2 ;  /* 0x0000000115077824 */ /* 0x000fe400010e0607 */
[----:B------:R-:W-:Y:S01]  /*2480*/  FFMA R25, R25, R88, R14 ;  /* 0x0000005819197223 */ /* 0x000fe2000000000e */
[----:B------:R-:W-:-:S04]  /*2490*/  LEA R14, P2, R6, R110, 0x2 ;  /* 0x0000006e060e7211 */ /* 0x000fc800078410ff */
[----:B------:R-:W-:Y:S01]  /*24a0*/  LEA.HI.X R15, R6, R111, R7, 0x2, P2 ;  /* 0x0000006f060f7211 */ /* 0x000fe200010f1407 */
[----:B------:R-:W-:Y:S01]  /*24b0*/  @P3 IMAD.MOV.U32 R6, RZ, RZ, R8 ;  /* 0x000000ffff063224 */ /* 0x000fe200078e0008 */
[----:B------:R-:W-:Y:S01]  /*24c0*/  F2FP.TF32.F32.PACK_B R25, R25 ;  /* 0x00000019ff19723e */ /* 0x000fe200024050ff */
[----:B------:R-:W-:-:S05]  /*24d0*/  @P3 IMAD.MOV.U32 R7, RZ, RZ, R9 ;  /* 0x000000ffff073224 */ /* 0x000fca00078e0009 */
[----:B------:R2:W-:Y:S04]  /*24e0*/  @P3 STG.E desc[UR36][R6.64+0x4], R25 ;  /* 0x0000041906003986 */ /* 0x0005e8000c101924 */
[----:B------:R-:W3:Y:S01]  /*24f0*/  @P0 LDG.E.LTC128B R18, desc[UR36][R14.64] ;  /* 0x000000240e120981 */ /* 0x000ee2000c1e1920 */
[----:B------:R-:W-:Y:S01]  /*2500*/  IADD3 R12, P2, P3, R92, R10, R12 ;  /* 0x0000000a5c0c7210 */ /* 0x000fe20007b5e00c */
[----:B------:R-:W-:Y:S01]  /*2510*/  BSSY B1, `(.L_x_36) ;  /* 0x0000011000017945 */ /* 0x000fe20003800000 */
[----:B------:R-:W-:Y:S02]  /*2520*/  ISETP.GT.AND P1, PT, R0, 0x8, P1 ;  /* 0x000000080000780c */ /* 0x000fe40000f24270 */
[----:B------:R-:W-:-:S03]  /*2530*/  IADD3.X R13, R93, R21, R13, P2, P3 ;  /* 0x000000155d0d7210 */ /* 0x000fc600017e640d */
[----:B------:R-:W-:Y:S01]  /*2540*/  IMAD.WIDE.U32 R12, R19, R106, R12 ;  /* 0x0000006a130c7225 */ /* 0x000fe200078e000c */
[----:B------:R-:W-:-:S03]  /*2550*/  SHF.L.U64.HI R19, R94, 0x2, R95 ;  /* 0x000000025e137819 */ /* 0x000fc6000001025f */
[----:B------:R-:W-:Y:S01]  /*2560*/  IMAD.IADD R13, R105, 0x1, R13 ;  /* 0x00000001690d7824 */ /* 0x000fe200078e020d */
[----:B--2---:R-:W-:-:S04]  /*2570*/  LEA R6, P3, R12, R110, 0x2 ;  /* 0x0000006e0c067211 */ /* 0x004fc800078610ff */
[----:B------:R-:W-:Y:S02]  /*2580*/  LEA.HI.X R7, R12, R111, R13, 0x2, P3 ;  /* 0x0000006f0c077211 */ /* 0x000fe400018f140d */
[----:B---3--:R-:W-:-:S05]  /*2590*/  LOP3.LUT R10, R18, 0xffffe000, RZ, 0xc0, !PT ;  /* 0xffffe000120a7812 */ /* 0x008fca00078ec0ff */
[----:B------:R-:W-:Y:S01]  /*25a0*/  FMUL R11, R10, R89 ;  /* 0x000000590a0b7220 */ /* 0x000fe20000400000 */
[----:B------:R-:W-:-:S03]  /*25b0*/  LEA R10, P2, R94, R8, 0x2 ;  /* 0x000000085e0a7211 */ /* 0x000fc600078410ff */
[----:B------:R-:W-:Y:S02]  /*25c0*/  FFMA R21, R26, R88, R11 ;  /* 0x000000581a157223 */ /* 0x000fe4000000000b */
[----:B------:R-:W-:-:S03]  /*25d0*/  IMAD.X R11, R19, 0x1, R9, P2 ;  /* 0x00000001130b7824 */ /* 0x000fc600010e0609 */
[----:B------:R-:W-:-:S05]  /*25e0*/  F2FP.TF32.F32.PACK_B R21, R21 ;  /* 0x00000015ff15723e */ /* 0x000fca00024050ff */
[----:B------:R2:W-:Y:S01]  /*25f0*/  @P0 STG.E desc[UR36][R10.64], R21 ;  /* 0x000000150a000986 */ /* 0x0005e2000c101924 */
[----:B------:R-:W-:Y:S05]  /*2600*/  @!P1 BRA `(.L_x_37) ;  /* 0x0000000000049947 */ /* 0x000fea0003800000 */
[----:B------:R3:W5:Y:S02]  /*2610*/  LDG.E.LTC128B R18, desc[UR36][R6.64+0x4] ;  /* 0x0000042406127981 */ /* 0x000764000c1e1920 */
.L_x_37:
[----:B------:R-:W-:Y:S05]  /*2620*/  BSYNC B1 ;  /* 0x0000000000017941 */ /* 0x000fea0003800000 */
.L_x_36:
[----:B-----5:R-:W-:Y:S01]  /*2630*/  LOP3.LUT R12, R18, 0xffffe000, RZ, 0xc0, !PT ;  /* 0xffffe000120c7812 */ /* 0x020fe200078ec0ff */
[----:B------:R-:W-:Y:S01]  /*2640*/  BSSY B1, `(.L_x_38) ;  /* 0x0000009000017945 */ /* 0x000fe20003800000 */
[----:B------:R-:W-:-:S03]  /*2650*/  ISETP.GT.AND P0, PT, R3, 0x8, PT ;  /* 0x000000080300780c */ /* 0x000fc60003f04270 */
[----:B------:R-:W-:Y:S01]  /*2660*/  FMUL R12, R12, R89 ;  /* 0x000000590c0c7220 */ /* 0x000fe20000400000 */
[----:B------:R-:W-:-:S03]  /*2670*/  ISETP.GT.AND P2, PT, R0, RZ, P0 ;  /* 0x000000ff0000720c */ /* 0x000fc60000744270 */
[----:B------:R-:W-:-:S05]  /*2680*/  FFMA R27, R27, R88, R12 ;  /* 0x000000581b1b7223 */ /* 0x000fca000000000c */
[----:B------:R-:W-:-:S05]  /*2690*/  F2FP.TF32.F32.PACK_B R27, R27 ;  /* 0x0000001bff1b723e */ /* 0x000fca00024050ff */
[----:B------:R4:W-:Y:S01]  /*26a0*/  @P1 STG.E desc[UR36][R10.64+0x4], R27 ;  /* 0x0000041b0a001986 */ /* 0x0009e2000c101924 */
[----:B------:R-:W-:Y:S05]  /*26b0*/  @!P2 BRA `(.L_x_39) ;  /* 0x000000000004a947 */ /* 0x000fea0003800000 */
[----:B------:R0:W5:Y:S02]  /*26c0*/  LDG.E.LTC128B R18, desc[UR36][R4.64+0x20] ;  /* 0x0000202404127981 */ /* 0x000164000c1e1920 */
.L_x_39:
[----:B------:R-:W-:Y:S05]  /*26d0*/  BSYNC B1 ;  /* 0x0000000000017941 */ /* 0x000fea0003800000 */
.L_x_38:
        /* <DEDUP_REMOVED lines=10> */
.L_x_41:
[----:B------:R-:W-:Y:S05]  /*2780*/  BSYNC B1 ;  /* 0x0000000000017941 */ /* 0x000fea0003800000 */
.L_x_40:
[----:B-----5:R-:W-:Y:S01]  /*2790*/  LOP3.LUT R12, R18, 0xffffe000, RZ, 0xc0, !PT ;  /* 0xffffe000120c7812 */ /* 0x020fe200078ec0ff */
[----:B------:R-:W-:Y:S01]  /*27a0*/  BSSY B1, `(.L_x_42) ;  /* 0x0000008000017945 */ /* 0x000fe20003800000 */
[----:B------:R-:W-:-:S03]  /*27b0*/  ISETP.GT.AND P0, PT, R0, 0x8, P0 ;  /* 0x000000080000780c */ /* 0x000fc60000704270 */
[----:B------:R-:W-:-:S04]  /*27c0*/  FMUL R12, R12, R89 ;  /* 0x000000590c0c7220 */ /* 0x000fc80000400000 */
[----:B------:R-:W-:-:S05]  /*27d0*/  FFMA R29, R29, R88, R12 ;  /* 0x000000581d1d7223 */ /* 0x000fca000000000c */
[----:B------:R-:W-:-:S05]  /*27e0*/  F2FP.TF32.F32.PACK_B R29, R29 ;  /* 0x0000001dff1d723e */ /* 0x000fca00024050ff */
[----:B------:R0:W-:Y:S01]  /*27f0*/  @P3 STG.E desc[UR36][R8.64+0x24], R29 ;  /* 0x0000241d08003986 */ /* 0x0001e2000c101924 */
[----:B------:R-:W-:Y:S05]  /*2800*/  @!P0 BRA `(.L_x_43) ;  /* 0x0000000000048947 */ /* 0x000fea0003800000 */
[----:B------:R0:W5:Y:S02]  /*2810*/  LDG.E.LTC128B R18, desc[UR36][R6.64+0x20] ;  /* 0x0000202406127981 */ /* 0x000164000c1e1920 */
.L_x_43:
[----:B------:R-:W-:Y:S05]  /*2820*/  BSYNC B1 ;  /* 0x0000000000017941 */ /* 0x000fea0003800000 */
.L_x_42:
[----:B-----5:R-:W-:Y:S01]  /*2830*/  LOP3.LUT R12, R18, 0xffffe000, RZ, 0xc0, !PT ;  /* 0xffffe000120c7812 */ /* 0x020fe200078ec0ff */
[----:B------:R-:W-:Y:S01]  /*2840*/  BSSY B1, `(.L_x_44) ;  /* 0x0000008000017945 */ /* 0x000fe20003800000 */
[----:B------:R-:W-:-:S03]  /*2850*/  ISETP.GT.AND P1, PT, R0, 0x8, P1 ;  /* 0x000000080000780c */ /* 0x000fc60000f24270 */
[----:B0-----:R-:W-:-:S04]  /*2860*/  FMUL R13, R12, R89 ;  /* 0x000000590c0d7220 */ /* 0x001fc80000400000 */
[----:B------:R-:W-:-:S05]  /*2870*/  FFMA R13, R30, R88, R13 ;  /* 0x000000581e0d7223 */ /* 0x000fca000000000d */
[----:B------:R-:W-:-:S05]  /*2880*/  F2FP.TF32.F32.PACK_B R13, R13 ;  /* 0x0000000dff0d723e */ /* 0x000fca00024050ff */
[----:B------:R0:W-:Y:S01]  /*2890*/  @P0 STG.E desc[UR36][R10.64+0x20], R13 ;  /* 0x0000200d0a000986 */ /* 0x0001e2000c101924 */
[----:B------:R-:W-:Y:S05]  /*28a0*/  @!P1 BRA `(.L_x_45) ;  /* 0x0000000000049947 */ /* 0x000fea0003800000 */
[----:B------:R0:W5:Y:S02]  /*28b0*/  LDG.E.LTC128B R18, desc[UR36][R6.64+0x24] ;  /* 0x0000242406127981 */ /* 0x000164000c1e1920 */
.L_x_45:
[----:B------:R-:W-:Y:S05]  /*28c0*/  BSYNC B1 ;  /* 0x0000000000017941 */ /* 0x000fea0003800000 */
.L_x_44:
        /* <DEDUP_REMOVED lines=10> */
.L_x_47:
[----:B------:R-:W-:Y:S05]  /*2970*/  BSYNC B1 ;  /* 0x0000000000017941 */ /* 0x000fea0003800000 */
.L_x_46:
[----:B-----5:R-:W-:Y:S01]  /*2980*/  LOP3.LUT R12, R18, 0xffffe000, RZ, 0xc0, !PT ;  /* 0xffffe000120c7812 */ /* 0x020fe200078ec0ff */
[----:B------:R-:W-:Y:S01]  /*2990*/  BSSY B1, `(.L_x_48) ;  /* 0x0000009000017945 */ /* 0x000fe20003800000 */
[----:B------:R-:W-:-:S03]  /*29a0*/  ISETP.GT.AND P1, PT, R3, 0x11, PT ;  /* 0x000000110300780c */ /* 0x000fc60003f24270 */
[----:B0-----:R-:W-:Y:S01]  /*29b0*/  FMUL R13, R12, R89 ;  /* 0x000000590c0d7220 */ /* 0x001fe20000400000 */
[----:B------:R-:W-:-:S03]  /*29c0*/  ISETP.GT.AND P3, PT, R0, RZ, P1 ;  /* 0x000000ff0000720c */ /* 0x000fc60000f64270 */
[----:B------:R-:W-:-:S05]  /*29d0*/  FFMA R13, R32, R88, R13 ;  /* 0x00000058200d7223 */ /* 0x000fca000000000d */
[----:B------:R-:W-:-:S05]  /*29e0*/  F2FP.TF32.F32.PACK_B R13, R13 ;  /* 0x0000000dff0d723e */ /* 0x000fca00024050ff */
[----:B------:R0:W-:Y:S01]  /*29f0*/  @P2 STG.E desc[UR36][R8.64+0x40], R13 ;  /* 0x0000400d08002986 */ /* 0x0001e2000c101924 */
[----:B------:R-:W-:Y:S05]  /*2a00*/  @!P3 BRA `(.L_x_49) ;  /* 0x000000000004b947 */ /* 0x000fea0003800000 */
[----:B------:R0:W5:Y:S02]  /*2a10*/  LDG.E.LTC128B R18, desc[UR36][R4.64+0x44] ;  /* 0x0000442404127981 */ /* 0x000164000c1e1920 */
.L_x_49:
[----:B------:R-:W-:Y:S05]  /*2a20*/  BSYNC B1 ;  /* 0x0000000000017941 */ /* 0x000fea0003800000 */
.L_x_48:
        /* <DEDUP_REMOVED lines=9> */
.L_x_51:
[----:B------:R-:W-:Y:S05]  /*2ac0*/  BSYNC B1 ;  /* 0x0000000000017941 */ /* 0x000fea0003800000 */
.L_x_50:
        /* <DEDUP_REMOVED lines=9> */
.L_x_53:
[----:B------:R-:W-:Y:S05]  /*2b60*/  BSYNC B1 ;  /* 0x0000000000017941 */ /* 0x000fea0003800000 */
.L_x_52:
        /* <DEDUP_REMOVED lines=10> */
.L_x_55:
[----:B------:R-:W-:Y:S05]  /*2c10*/  BSYNC B1 ;  /* 0x0000000000017941 */ /* 0x000fea0003800000 */
.L_x_54:
        /* <DEDUP_REMOVED lines=10> */
.L_x_57:
[----:B------:R-:W-:Y:S05]  /*2cc0*/  BSYNC B1 ;  /* 0x0000000000017941 */ /* 0x000fea0003800000 */
.L_x_56:
        /* <DEDUP_REMOVED lines=9> */
.L_x_59:
[----:B------:R-:W-:Y:S05]  /*2d60*/  BSYNC B1 ;  /* 0x0000000000017941 */ /* 0x000fea0003800000 */
.L_x_58:
        /* <DEDUP_REMOVED lines=9> */
.L_x_61:
[----:B------:R-:W-:Y:S05]  /*2e00*/  BSYNC B1 ;  /* 0x0000000000017941 */ /* 0x000fea0003800000 */
.L_x_60:
        /* <DEDUP_REMOVED lines=10> */
.L_x_63:
[----:B------:R-:W-:Y:S05]  /*2eb0*/  BSYNC B1 ;  /* 0x0000000000017941 */ /* 0x000fea0003800000 */
.L_x_62:
        /* <DEDUP_REMOVED lines=10> */
.L_x_65:
[----:B------:R-:W-:Y:S05]  /*2f60*/  BSYNC B1 ;  /* 0x0000000000017941 */ /* 0x000fea0003800000 */
.L_x_64:
        /* <DEDUP_REMOVED lines=9> */
.L_x_67:
[----:B------:R-:W-:Y:S05]  /*3000*/  BSYNC B1 ;  /* 0x0000000000017941 */ /* 0x000fea0003800000 */
.L_x_66:
        /* <DEDUP_REMOVED lines=9> */
.L_x_69:
[----:B------:R-:W-:Y:S05]  /*30a0*/  BSYNC B1 ;  /* 0x0000000000017941 */ /* 0x000fea0003800000 */
.L_x_68:
        /* <DEDUP_REMOVED lines=10> */
.L_x_71:
[----:B------:R-:W-:Y:S05]  /*3150*/  BSYNC B1 ;  /* 0x0000000000017941 */ /* 0x000fea0003800000 */
.L_x_70:
        /* <DEDUP_REMOVED lines=10> */
.L_x_73:
[----:B------:R-:W-:Y:S05]  /*3200*/  BSYNC B1 ;  /* 0x0000000000017941 */ /* 0x000fea0003800000 */
.L_x_72:
        /* <DEDUP_REMOVED lines=9> */
.L_x_75:
[----:B------:R-:W-:Y:S05]  /*32a0*/  BSYNC B1 ;  /* 0x0000000000017941 */ /* 0x000fea0003800000 */
.L_x_74:
        /* <DEDUP_REMOVED lines=9> */
.L_x_77:
[----:B------:R-:W-:Y:S05]  /*3340*/  BSYNC B1 ;  /* 0x0000000000017941 */ /* 0x000fea0003800000 */
.L_x_76:
        /* <DEDUP_REMOVED lines=10> */
.L_x_79:
[----:B------:R-:W-:Y:S05]  /*33f0*/  BSYNC B1 ;  /* 0x0000000000017941 */ /* 0x000fea0003800000 */
.L_x_78:
        /* <DEDUP_REMOVED lines=10> */
.L_x_81:
[----:B------:R-:W-:Y:S05]  /*34a0*/  BSYNC B1 ;  /* 0x0000000000017941 */ /* 0x000fea0003800000 */
.L_x_80:
        /* <DEDUP_REMOVED lines=9> */
.L_x_83:
[----:B------:R-:W-:Y:S05]  /*3540*/  BSYNC B1 ;  /* 0x0000000000017941 */ /* 0x000fea0003800000 */
.L_x_82:
        /* <DEDUP_REMOVED lines=9> */
.L_x_85:
[----:B------:R-:W-:Y:S05]  /*35e0*/  BSYNC B1 ;  /* 0x0000000000017941 */ /* 0x000fea0003800000 */
.L_x_84:
        /* <DEDUP_REMOVED lines=10> */
.L_x_87:
[----:B------:R-:W-:Y:S05]  /*3690*/  BSYNC B1 ;  /* 0x0000000000017941 */ /* 0x000fea0003800000 */
.L_x_86:
        /* <DEDUP_REMOVED lines=10> */
.L_x_89:
[----:B------:R-:W-:Y:S05]  /*3740*/  BSYNC B1 ;  /* 0x0000000000017941 */ /* 0x000fea0003800000 */
.L_x_88:
        /* <DEDUP_REMOVED lines=9> */
.L_x_91:
[----:B------:R-:W-:Y:S05]  /*37e0*/  BSYNC B1 ;  /* 0x0000000000017941 */ /* 0x000fea0003800000 */
.L_x_90:
        /* <DEDUP_REMOVED lines=9> */
.L_x_93:
[----:B------:R-:W-:Y:S05]  /*3880*/  BSYNC B1 ;  /* 0x0000000000017941 */ /* 0x000fea0003800000 */
.L_x_92:
        /* <DEDUP_REMOVED lines=10> */
.L_x_95:
[----:B------:R-:W-:Y:S05]  /*3930*/  BSYNC B1 ;  /* 0x0000000000017941 */ /* 0x000fea0003800000 */
.L_x_94:
        /* <DEDUP_REMOVED lines=10> */
.L_x_97:
[----:B------:R-:W-:Y:S05]  /*39e0*/  BSYNC B1 ;  /* 0x0000000000017941 */ /* 0x000fea0003800000 */
.L_x_96:
        /* <DEDUP_REMOVED lines=9> */
.L_x_99:
[----:B------:R-:W-:Y:S05]  /*3a80*/  BSYNC B1 ;  /* 0x0000000000017941 */ /* 0x000fea0003800000 */
.L_x_98:
        /* <DEDUP_REMOVED lines=9> */
.L_x_101:
[----:B------:R-:W-:Y:S05]  /*3b20*/  BSYNC B1 ;  /* 0x0000000000017941 */ /* 0x000fea0003800000 */
.L_x_100:
        /* <DEDUP_REMOVED lines=10> */
.L_x_103:
[----:B------:R-:W-:Y:S05]  /*3bd0*/  BSYNC B1 ;  /* 0x0000000000017941 */ /* 0x000fea0003800000 */
.L_x_102:
        /* <DEDUP_REMOVED lines=10> */
.L_x_105:
[----:B------:R-:W-:Y:S05]  /*3c80*/  BSYNC B1 ;  /* 0x0000000000017941 */ /* 0x000fea0003800000 */
.L_x_104:
        /* <DEDUP_REMOVED lines=9> */
.L_x_107:
[----:B------:R-:W-:Y:S05]  /*3d20*/  BSYNC B1 ;  /* 0x0000000000017941 */ /* 0x000fea0003800000 */
.L_x_106:
        /* <DEDUP_REMOVED lines=9> */
.L_x_109:
[----:B------:R-:W-:Y:S05]  /*3dc0*/  BSYNC B1 ;  /* 0x0000000000017941 */ /* 0x000fea0003800000 */
.L_x_108:
        /* <DEDUP_REMOVED lines=10> */
.L_x_111:
[----:B------:R-:W-:Y:S05]  /*3e70*/  BSYNC B1 ;  /* 0x0000000000017941 */ /* 0x000fea0003800000 */
.L_x_110:
        /* <DEDUP_REMOVED lines=10> */
.L_x_113:
[----:B------:R-:W-:Y:S05]  /*3f20*/  BSYNC B1 ;  /* 0x0000000000017941 */ /* 0x000fea0003800000 */
.L_x_112:
        /* <DEDUP_REMOVED lines=9> */
.L_x_115:
[----:B------:R-:W-:Y:S05]  /*3fc0*/  BSYNC B1 ;  /* 0x0000000000017941 */ /* 0x000fea0003800000 */
.L_x_114:
        /* <DEDUP_REMOVED lines=9> */
.L_x_117:
[----:B------:R-:W-:Y:S05]  /*4060*/  BSYNC B1 ;  /* 0x0000000000017941 */ /* 0x000fea0003800000 */
.L_x_116:
        /* <DEDUP_REMOVED lines=10> */
.L_x_119:
[----:B------:R-:W-:Y:S05]  /*4110*/  BSYNC B1 ;  /* 0x0000000000017941 */ /* 0x000fea0003800000 */
.L_x_118:
        /* <DEDUP_REMOVED lines=10> */
.L_x_121:
[----:B------:R-:W-:Y:S05]  /*41c0*/  BSYNC B1 ;  /* 0x0000000000017941 */ /* 0x000fea0003800000 */
.L_x_120:
        /* <DEDUP_REMOVED lines=9> */
.L_x_123:
[----:B------:R-:W-:Y:S05]  /*4260*/  BSYNC B1 ;  /* 0x0000000000017941 */ /* 0x000fea0003800000 */
.L_x_122:
        /* <DEDUP_REMOVED lines=9> */
.L_x_125:
[----:B------:R-:W-:Y:S05]  /*4300*/  BSYNC B1 ;  /* 0x0000000000017941 */ /* 0x000fea0003800000 */
.L_x_124:
        /* <DEDUP_REMOVED lines=10> */
.L_x_127:
[----:B------:R-:W-:Y:S05]  /*43b0*/  BSYNC B1 ;  /* 0x0000000000017941 */ /* 0x000fea0003800000 */
.L_x_126:
        /* <DEDUP_REMOVED lines=10> */
.L_x_129:
[----:B------:R-:W-:Y:S05]  /*4460*/  BSYNC B1 ;  /* 0x0000000000017941 */ /* 0x000fea0003800000 */
.L_x_128:
        /* <DEDUP_REMOVED lines=9> */
.L_x_131:
[----:B------:R-:W-:Y:S05]  /*4500*/  BSYNC B1 ;  /* 0x0000000000017941 */ /* 0x000fea0003800000 */
.L_x_130:
        /* <DEDUP_REMOVED lines=9> */
.L_x_133:
[----:B------:R-:W-:Y:S05]  /*45a0*/  BSYNC B1 ;  /* 0x0000000000017941 */ /* 0x000fea0003800000 */
.L_x_132:
        /* <DEDUP_REMOVED lines=10> */
.L_x_135:
[----:B------:R-:W-:Y:S05]  /*4650*/  BSYNC B1 ;  /* 0x0000000000017941 */ /* 0x000fea0003800000 */
.L_x_134:
        /* <DEDUP_REMOVED lines=10> */
.L_x_137:
[----:B------:R-:W-:Y:S05]  /*4700*/  BSYNC B1 ;  /* 0x0000000000017941 */ /* 0x000fea0003800000 */
.L_x_136:
        /* <DEDUP_REMOVED lines=9> */
.L_x_139:
[----:B------:R-:W-:Y:S05]  /*47a0*/  BSYNC B1 ;  /* 0x0000000000017941 */ /* 0x000fea0003800000 */
.L_x_138:
        /* <DEDUP_REMOVED lines=9> */
.L_x_141:
[----:B------:R-:W-:Y:S05]  /*4840*/  BSYNC B1 ;  /* 0x0000000000017941 */ /* 0x000fea0003800000 */
.L_x_140:
        /* <DEDUP_REMOVED lines=10> */
.L_x_143:
[----:B------:R-:W-:Y:S05]  /*48f0*/  BSYNC B1 ;  /* 0x0000000000017941 */ /* 0x000fea0003800000 */
.L_x_142:
        /* <DEDUP_REMOVED lines=10> */
.L_x_145:
[----:B------:R-:W-:Y:S05]  /*49a0*/  BSYNC B1 ;  /* 0x0000000000017941 */ /* 0x000fea0003800000 */
.L_x_144:
        /* <DEDUP_REMOVED lines=9> */
.L_x_147:
[----:B------:R-:W-:Y:S05]  /*4a40*/  BSYNC B1 ;  /* 0x0000000000017941 */ /* 0x000fea0003800000 */
.L_x_146:
        /* <DEDUP_REMOVED lines=9> */
.L_x_149:
[----:B------:R-:W-:Y:S05]  /*4ae0*/  BSYNC B1 ;  /* 0x0000000000017941 */ /* 0x000fea0003800000 */
.L_x_148:
        /* <DEDUP_REMOVED lines=10> */
.L_x_151:
[----:B------:R-:W-:Y:S05]  /*4b90*/  BSYNC B1 ;  /* 0x0000000000017941 */ /* 0x000fea0003800000 */
.L_x_150:
        /* <DEDUP_REMOVED lines=10> */
.L_x_153:
[----:B------:R-:W-:Y:S05]  /*4c40*/  BSYNC B1 ;  /* 0x0000000000017941 */ /* 0x000fea0003800000 */
.L_x_152:
[----:B01---5:R-:W-:Y:S01]  /*4c50*/  LOP3.LUT R4, R18, 0xffffe000, RZ, 0xc0, !PT ;  /* 0xffffe00012047812 */ /* 0x023fe200078ec0ff */
        /* <DEDUP_REMOVED lines=8> */
.L_x_155:
[----:B------:R-:W-:Y:S05]  /*4ce0*/  BSYNC B1 ;  /* 0x0000000000017941 */ /* 0x000fea0003800000 */
.L_x_154:
[----:B-----5:R-:W-:Y:S01]  /*4cf0*/  LOP3.LUT R4, R18, 0xffffe000, RZ, 0xc0, !PT ;  /* 0xffffe00012047812 */ /* 0x020fe200078ec0ff */
[----:B------:R-:W-:Y:S01]  /*4d00*/  @P0 IMAD.MOV.U32 R5, RZ, RZ, R11 ;  /* 0x000000ffff050224 */ /* 0x000fe200078e000b */
[----:B------:R-:W-:Y:S01]  /*4d10*/  ISETP.GT.AND P1, PT, R0, 0x8, P1 ;  /* 0x000000080000780c */ /* 0x000fe20000f24270 */
[----:B------:R-:W-:Y:S02]  /*4d20*/  BSSY B1, `(.L_x_156) ;  /* 0x0000008000017945 */ /* 0x000fe40003800000 */
[----:B------:R-:W-:Y:S01]  /*4d30*/  FMUL R3, R4, R89 ;  /* 0x0000005904037220 */ /* 0x000fe20000400000 */
[----:B------:R-:W-:-:S03]  /*4d40*/  @P0 IMAD.MOV.U32 R4, RZ, RZ, R10 ;  /* 0x000000ffff040224 */ /* 0x000fc600078e000a */
[----:B------:R-:W-:-:S05]  /*4d50*/  FFMA R3, R86, R88, R3 ;  /* 0x0000005856037223 */ /* 0x000fca0000000003 */
[----:B------:R-:W-:-:S05]  /*4d60*/  F2FP.TF32.F32.PACK_B R3, R3 ;  /* 0x00000003ff03723e */ /* 0x000fca00024050ff */
[----:B------:R0:W-:Y:S01]  /*4d70*/  @P0 STG.E desc[UR36][R4.64+0x1e0], R3 ;  /* 0x0001e00304000986 */ /* 0x0001e2000c101924 */
[----:B------:R-:W-:Y:S05]  /*4d80*/  @!P1 BRA `(.L_x_157) ;  /* 0x0000000000049947 */ /* 0x000fea0003800000 */
[----:B------:R0:W5:Y:S02]  /*4d90*/  LDG.E.LTC128B R18, desc[UR36][R6.64+0x1e4] ;  /* 0x0001e42406127981 */ /* 0x000164000c1e1920 */
.L_x_157:
[----:B------:R-:W-:Y:S05]  /*4da0*/  BSYNC B1 ;  /* 0x0000000000017941 */ /* 0x000fea0003800000 */
.L_x_156:
[----:B------:R-:W-:Y:S05]  /*4db0*/  @!P1 BRA `(.L_x_158) ;  /* 0x0000001000b09947 */ /* 0x000fea0003800000 */
[----:B-----5:R-:W-:-:S05]  /*4dc0*/  LOP3.LUT R18, R18, 0xffffe000, RZ, 0xc0, !PT ;  /* 0xffffe00012127812 */ /* 0x020fca00078ec0ff */
[----:B------:R-:W-:-:S04]  /*4dd0*/  FMUL R18, R18, R89 ;  /* 0x0000005912127220 */ /* 0x000fc80000400000 */
[----:B------:R-:W-:-:S05]  /*4de0*/  FFMA R87, R87, R88, R18 ;  /* 0x0000005857577223 */ /* 0x000fca0000000012 */
[----:B------:R-:W-:-:S05]  /*4df0*/  F2FP.TF32.F32.PACK_B R87, R87 ;  /* 0x00000057ff57723e */ /* 0x000fca00024050ff */
[----:B------:R0:W-:Y:S01]  /*4e00*/  STG.E desc[UR36][R10.64+0x1e4], R87 ;  /* 0x0001e4570a007986 */ /* 0x0001e2000c101924 */
[----:B------:R-:W-:Y:S05]  /*4e10*/  BRA `(.L_x_158) ;  /* 0x0000001000987947 */ /* 0x000fea0003800000 */
.L_x_33:
[----:B------:R-:W-:Y:S01]  /*4e20*/  ISETP.GT.AND P4, PT, R3, 0x1, PT ;  /* 0x000000010300780c */ /* 0x000fe20003f84270 */
[----:B------:R-:W-:Y:S01]  /*4e30*/  ULDC.64 UR4, c[0x0][0x5c0] ;  /* 0x0001700000047ab9 */ /* 0x000fe20000000a00 */
[-C--:B------:R-:W-:Y:S01]  /*4e40*/  FMUL R9, R24, R88.reuse ;  /* 0x0000005818097220 */ /* 0x080fe20000400000 */
[----:B------:R-:W-:Y:S01]  /*4e50*/  LEA R4, P3, R104, UR4, 0x2 ;  /* 0x0000000468047c11 */ /* 0x000fe2000f8610ff */
[-C--:B------:R-:W-:Y:S01]  /*4e60*/  FMUL R25, R25, R88.reuse ;  /* 0x0000005819197220 */ /* 0x080fe20000400000 */
[----:B------:R-:W-:Y:S01]  /*4e70*/  ISETP.GT.AND P1, PT, R0, RZ, P4 ;  /* 0x000000ff0000720c */ /* 0x000fe20002724270 */
[-C--:B------:R-:W-:Y:S01]  /*4e80*/  FMUL R11, R26, R88.reuse ;  /* 0x000000581a0b7220 */ /* 0x080fe20000400000 */
[----:B------:R-:W-:Y:S01]  /*4e90*/  LEA.HI.X R5, R104, UR5, R113, 0x2, P3 ;  /* 0x0000000568057c11 */ /* 0x000fe200098f1471 */
[-C--:B------:R-:W-:Y:S01]  /*4ea0*/  FMUL R27, R27, R88.reuse ;  /* 0x000000581b1b7220 */ /* 0x080fe20000400000 */
[----:B------:R-:W-:Y:S01]  /*4eb0*/  F2FP.TF32.F32.PACK_B R9, R9 ;  /* 0x00000009ff09723e */ /* 0x000fe200024050ff */
[-C--:B------:R-:W-:Y:S01]  /*4ec0*/  FMUL R29, R29, R88.reuse ;  /* 0x000000581d1d7220 */ /* 0x080fe20000400000 */
[----:B------:R-:W-:Y:S01]  /*4ed0*/  F2FP.TF32.F32.PACK_B R25, R25 ;  /* 0x00000019ff19723e */ /* 0x000fe200024050ff */
[----:B------:R-:W-:Y:S01]  /*4ee0*/  FMUL R31, R31, R88 ;  /* 0x000000581f1f7220 */ /* 0x000fe20000400000 */
[C---:B------:R-:W-:Y:S01]  /*4ef0*/  SHF.L.U64.HI R7, R94.reuse, 0x2, R95 ;  /* 0x000000025e077819 */ /* 0x040fe2000001025f */
[----:B------:R0:W-:Y:S01]  /*4f00*/  @P2 STG.E desc[UR36][R4.64], R9 ;  /* 0x0000000904002986 */ /* 0x0001e2000c101924 */
[----:B------:R-:W-:Y:S01]  /*4f10*/  LEA R6, P3, R94, R4, 0x2 ;  /* 0x000000045e067211 */ /* 0x000fe200078610ff */
[-C--:B------:R-:W-:Y:S01]  /*4f20*/  FMUL R13, R32, R88.reuse ;  /* 0x00000058200d7220 */ /* 0x080fe20000400000 */
[C---:B------:R-:W-:Y:S01]  /*4f30*/  ISETP.GT.AND P2, PT, R3.reuse, 0x8, PT ;  /* 0x000000080300780c */ /* 0x040fe20003f44270 */
[----:B------:R-:W-:Y:S01]  /*4f40*/  @P1 STG.E desc[UR36][R4.64+0x4], R25 ;  /* 0x0000041904001986 */ /* 0x000fe2000c101924 */
[----:B------:R-:W-:Y:S01]  /*4f50*/  ISETP.GT.AND P1, PT, R3, 0x9, PT ;  /* 0x000000090300780c */ /* 0x000fe20003f24270 */
[----:B------:R-:W-:Y:S01]  /*4f60*/  IMAD.X R7, R7, 0x1, R5, P3 ;  /* 0x0000000107077824 */ /* 0x000fe200018e0605 */
[C---:B------:R-:W-:Y:S01]  /*4f70*/  ISETP.GT.AND P0, PT, R0.reuse, 0x8, P0 ;  /* 0x000000080000780c */ /* 0x040fe20000704270 */
[-C--:B------:R-:W-:Y:S01]  /*4f80*/  FMUL R33, R33, R88.reuse ;  /* 0x0000005821217220 */ /* 0x080fe20000400000 */
[C---:B------:R-:W-:Y:S01]  /*4f90*/  ISETP.GT.AND P4, PT, R0.reuse, 0x8, P4 ;  /* 0x000000080000780c */ /* 0x040fe20002784270 */
[-C--:B------:R-:W-:Y:S01]  /*4fa0*/  FMUL R35, R35, R88.reuse ;  /* 0x0000005823237220 */ /* 0x080fe20000400000 */
[----:B------:R-:W-:Y:S01]  /*4fb0*/  ISETP.GT.AND P5, PT, R0, RZ, P2 ;  /* 0x000000ff0000720c */ /* 0x000fe200017a4270 */
[-C--:B0-----:R-:W-:Y:S01]  /*4fc0*/  FMUL R9, R28, R88.reuse ;  /* 0x000000581c097220 */ /* 0x081fe20000400000 */
[C---:B------:R-:W-:Y:S01]  /*4fd0*/  ISETP.GT.AND P3, PT, R0.reuse, RZ, P1 ;  /* 0x000000ff0000720c */ /* 0x040fe20000f64270 */
[-C--:B------:R-:W-:Y:S01]  /*4fe0*/  FMUL R37, R37, R88.reuse ;  /* 0x0000005825257220 */ /* 0x080fe20000400000 */
[----:B------:R-:W-:Y:S01]  /*4ff0*/  F2FP.TF32.F32.PACK_B R11, R11 ;  /* 0x0000000bff0b723e */ /* 0x000fe200024050ff */
[-C--:B------:R-:W-:Y:S01]  /*5000*/  FMUL R39, R39, R88.reuse ;  /* 0x0000005827277220 */ /* 0x080fe20000400000 */
[----:B------:R-:W-:Y:S01]  /*5010*/  F2FP.TF32.F32.PACK_B R27, R27 ;  /* 0x0000001bff1b723e */ /* 0x000fe200024050ff */
[-C--:B------:R-:W-:Y:S01]  /*5020*/  FMUL R41, R41, R88.reuse ;  /* 0x0000005829297220 */ /* 0x080fe20000400000 */
[----:B------:R-:W-:Y:S01]  /*5030*/  F2FP.TF32.F32.PACK_B R9, R9 ;  /* 0x00000009ff09723e */ /* 0x000fe200024050ff */
[----:B------:R0:W-:Y:S01]  /*5040*/  @P0 STG.E desc[UR36][R6.64], R11 ;  /* 0x0000000b06000986 */ /* 0x0001e2000c101924 */
[----:B------:R-:W-:Y:S01]  /*5050*/  F2FP.TF32.F32.PACK_B R29, R29 ;  /* 0x0000001dff1d723e */ /* 0x000fe200024050ff */
[-C--:B------:R-:W-:Y:S01]  /*5060*/  FMUL R43, R43, R88.reuse ;  /* 0x000000582b2b7220 */ /* 0x080fe20000400000 */
[----:B------:R-:W-:Y:S01]  /*5070*/  ISETP.GT.AND P0, PT, R3, 0x10, PT ;  /* 0x000000100300780c */ /* 0x000fe20003f04270 */
[----:B------:R-:W-:Y:S01]  /*5080*/  @P4 STG.E desc[UR36][R6.64+0x4], R27 ;  /* 0x0000041b06004986 */ /* 0x000fe2000c101924 */
[C---:B------:R-:W-:Y:S01]  /*5090*/  ISETP.GT.AND P2, PT, R0.reuse, 0x8, P2 ;  /* 0x000000080000780c */ /* 0x040fe20001744270 */
[-C--:B------:R-:W-:Y:S01]  /*50a0*/  FMUL R45, R45, R88.reuse ;  /* 0x000000582d2d7220 */ /* 0x080fe20000400000 */
[C---:B------:R-:W-:Y:S01]  /*50b0*/  ISETP.GT.AND P1, PT, R0.reuse, 0x8, P1 ;  /* 0x000000080000780c */ /* 0x040fe20000f24270 */
[----:B------:R1:W-:Y:S01]  /*50c0*/  @P5 STG.E desc[UR36][R4.64+0x20], R9 ;  /* 0x0000200904005986 */ /* 0x0003e2000c101924 */
[----:B------:R-:W-:Y:S01]  /*50d0*/  ISETP.GT.AND P5, PT, R0, RZ, P0 ;  /* 0x000000ff0000720c */ /* 0x000fe200007a4270 */
[-C--:B------:R-:W-:Y:S01]  /*50e0*/  FMUL R47, R47, R88.reuse ;  /* 0x000000582f2f7220 */ /* 0x080fe20000400000 */
[----:B------:R-:W-:Y:S01]  /*50f0*/  F2FP.TF32.F32.PACK_B R31, R31 ;  /* 0x0000001fff1f723e */ /* 0x000fe200024050ff */
[----:B------:R-:W-:Y:S01]  /*5100*/  @P3 STG.E desc[UR36][R4.64+0x24], R29 ;  /* 0x0000241d04003986 */ /* 0x000fe2000c101924 */
[----:B------:R-:W-:Y:S01]  /*5110*/  ISETP.GT.AND P3, PT, R3, 0x11, PT ;  /* 0x000000110300780c */ /* 0x000fe20003f64270 */
[-C--:B0-----:R-:W-:Y:S01]  /*5120*/  FMUL R11, R30, R88.reuse ;  /* 0x000000581e0b7220 */ /* 0x081fe20000400000 */
[----:B------:R-:W-:Y:S01]  /*5130*/  F2FP.TF32.F32.PACK_B R13, R13 ;  /* 0x0000000dff0d723e */ /* 0x000fe200024050ff */
[-C--:B------:R-:W-:Y:S01]  /*5140*/  FMUL R49, R49, R88.reuse ;  /* 0x0000005831317220 */ /* 0x080fe20000400000 */
[----:B------:R-:W-:Y:S01]  /*5150*/  ISETP.GT.AND P4, PT, R0, RZ, P3 ;  /* 0x000000ff0000720c */ /* 0x000fe20001f84270 */
[-C--:B------:R-:W-:Y:S01]  /*5160*/  FMUL R51, R51, R88.reuse ;  /* 0x0000005833337220 */ /* 0x080fe20000400000 */
[----:B------:R-:W-:Y:S01]  /*5170*/  F2FP.TF32.F32.PACK_B R11, R11 ;  /* 0x0000000bff0b723e */ /* 0x000fe200024050ff */
[-C--:B-1----:R-:W-:Y:S01]  /*5180*/  FMUL R9, R34, R88.reuse ;  /* 0x0000005822097220 */ /* 0x082fe20000400000 */
[----:B------:R-:W-:Y:S01]  /*5190*/  F2FP.TF32.F32.PACK_B R33, R33 ;  /* 0x00000021ff21723e */ /* 0x000fe200024050ff */
[-C--:B------:R-:W-:Y:S01]  /*51a0*/  FMUL R53, R53, R88.reuse ;  /* 0x0000005835357220 */ /* 0x080fe20000400000 */
[C---:B------:R-:W-:Y:S01]  /*51b0*/  ISETP.GT.AND P0, PT, R0.reuse, 0x8, P0 ;  /* 0x000000080000780c */ /* 0x040fe20000704270 */
[----:B------:R0:W-:Y:S01]  /*51c0*/  @P2 STG.E desc[UR36][R6.64+0x20], R11 ;  /* 0x0000200b06002986 */ /* 0x0001e2000c101924 */
[----:B------:R-:W-:Y:S01]  /*51d0*/  ISETP.GT.AND P2, PT, R3, 0x19, PT ;  /* 0x000000190300780c */ /* 0x000fe20003f44270 */
[-C--:B------:R-:W-:Y:S01]  /*51e0*/  FMUL R55, R55, R88.reuse ;  /* 0x0000005837377220 */ /* 0x080fe20000400000 */
[----:B------:R-:W-:Y:S01]  /*51f0*/  F2FP.TF32.F32.PACK_B R9, R9 ;  /* 0x00000009ff09723e */ /* 0x000fe200024050ff */
[----:B------:R-:W-:Y:S01]  /*5200*/  @P1 STG.E desc[UR36][R6.64+0x24], R31 ;  /* 0x0000241f06001986 */ /* 0x000fe2000c101924 */
[----:B------:R-:W-:Y:S01]  /*5210*/  ISETP.GT.AND P1, PT, R3, 0x18, PT ;  /* 0x000000180300780c */ /* 0x000fe20003f24270 */
[-C--:B------:R-:W-:Y:S01]  /*5220*/  FMUL R57, R57, R88.reuse ;  /* 0x0000005839397220 */ /* 0x080fe20000400000 */
[----:B------:R-:W-:Y:S01]  /*5230*/  F2FP.TF32.F32.PACK_B R35, R35 ;  /* 0x00000023ff23723e */ /* 0x000fe200024050ff */
[----:B------:R1:W-:Y:S01]  /*5240*/  @P5 STG.E desc[UR36][R4.64+0x40], R13 ;  /* 0x0000400d04005986 */ /* 0x0003e2000c101924 */
[C---:B------:R-:W-:Y:S01]  /*5250*/  ISETP.GT.AND P5, PT, R0.reuse, RZ, P1 ;  /* 0x000000ff0000720c */ /* 0x040fe20000fa4270 */
[-C--:B------:R-:W-:Y:S01]  /*5260*/  FMUL R59, R59, R88.reuse ;  /* 0x000000583b3b7220 */ /* 0x080fe20000400000 */
[----:B------:R-:W-:Y:S01]  /*5270*/  F2FP.TF32.F32.PACK_B R37, R37 ;  /* 0x00000025ff25723e */ /* 0x000fe200024050ff */
[----:B------:R-:W-:Y:S01]  /*5280*/  @P4 STG.E desc[UR36][R4.64+0x44], R33 ;  /* 0x0000442104004986 */ /* 0x000fe2000c101924 */
[----:B------:R-:W-:Y:S01]  /*5290*/  ISETP.GT.AND P4, PT, R0, 0x8, P3 ;  /* 0x000000080000780c */ /* 0x000fe20001f84270 */
[-C--:B0-----:R-:W-:Y:S01]  /*52a0*/  FMUL R11, R36, R88.reuse ;  /* 0x00000058240b7220 */ /* 0x081fe20000400000 */
[C---:B------:R-:W-:Y:S01]  /*52b0*/  ISETP.GT.AND P3, PT, R0.reuse, RZ, P2 ;  /* 0x000000ff0000720c */ /* 0x040fe20001764270 */
[----:B------:R0:W-:Y:S01]  /*52c0*/  @P0 STG.E desc[UR36][R6.64+0x40], R9 ;  /* 0x0000400906000986 */ /* 0x0001e2000c101924 */
[----:B------:R-:W-:Y:S01]  /*52d0*/  ISETP.GT.AND P1, PT, R0, 0x8, P1 ;  /* 0x000000080000780c */ /* 0x000fe20000f24270 */
[-C--:B------:R-:W-:Y:S01]  /*52e0*/  FMUL R61, R61, R88.reuse ;  /* 0x000000583d3d7220 */ /* 0x080fe20000400000 */
[----:B------:R-:W-:Y:S01]  /*52f0*/  F2FP.TF32.F32.PACK_B R11, R11 ;  /* 0x0000000bff0b723e */ /* 0x000fe200024050ff */
[-C--:B-1----:R-:W-:Y:S01]  /*5300*/  FMUL R13, R40, R88.reuse ;  /* 0x00000058280d7220 */ /* 0x082fe20000400000 */
[----:B------:R-:W-:Y:S01]  /*5310*/  ISETP.GT.AND P0, PT, R3, 0x20, PT ;  /* 0x000000200300780c */ /* 0x000fe20003f04270 */
[-C--:B------:R-:W-:Y:S01]  /*5320*/  FMUL R63, R63, R88.reuse ;  /* 0x000000583f3f7220 */ /* 0x080fe20000400000 */
[----:B------:R-:W-:Y:S01]  /*5330*/  F2FP.TF32.F32.PACK_B R39, R39 ;  /* 0x00000027ff27723e */ /* 0x000fe200024050ff */
[-C--:B------:R-:W-:Y:S01]  /*5340*/  FMUL R65, R65, R88.reuse ;  /* 0x0000005841417220 */ /* 0x080fe20000400000 */
[----:B------:R-:W-:Y:S01]  /*5350*/  F2FP.TF32.F32.PACK_B R13, R13 ;  /* 0x0000000dff0d723e */ /* 0x000fe200024050ff */
[----:B------:R-:W-:Y:S01]  /*5360*/  @P4 STG.E desc[UR36][R6.64+0x44], R35 ;  /* 0x0000442306004986 */ /* 0x000fe2000c101924 */
[----:B------:R-:W-:Y:S01]  /*5370*/  ISETP.GT.AND P4, PT, R0, 0x8, P2 ;  /* 0x000000080000780c */ /* 0x000fe20001784270 */
[-C--:B0-----:R-:W-:Y:S01]  /*5380*/  FMUL R9, R38, R88.reuse ;  /* 0x0000005826097220 */ /* 0x081fe20000400000 */
[----:B------:R-:W-:Y:S01]  /*5390*/  ISETP.GT.AND P2, PT, R3, 0x21, PT ;  /* 0x000000210300780c */ /* 0x000fe20003f44270 */
[----:B------:R0:W-:Y:S01]  /*53a0*/  @P5 STG.E desc[UR36][R4.64+0x60], R11 ;  /* 0x0000600b04005986 */ /* 0x0001e2000c101924 */
[C---:B------:R-:W-:Y:S01]  /*53b0*/  ISETP.GT.AND P5, PT, R0.reuse, RZ, P0 ;  /* 0x000000ff0000720c */ /* 0x040fe200007a4270 */
[-C--:B------:R-:W-:Y:S01]  /*53c0*/  FMUL R67, R67, R88.reuse ;  /* 0x0000005843437220 */ /* 0x080fe20000400000 */
[----:B------:R-:W-:Y:S01]  /*53d0*/  F2FP.TF32.F32.PACK_B R9, R9 ;  /* 0x00000009ff09723e */ /* 0x000fe200024050ff */
[----:B------:R-:W-:Y:S01]  /*53e0*/  @P3 STG.E desc[UR36][R4.64+0x64], R37 ;  /* 0x0000642504003986 */ /* 0x000fe2000c101924 */
[C---:B------:R-:W-:Y:S01]  /*53f0*/  ISETP.GT.AND P3, PT, R0.reuse, RZ, P2 ;  /* 0x000000ff0000720c */ /* 0x040fe20001764270 */
[-C--:B------:R-:W-:Y:S01]  /*5400*/  FMUL R69, R69, R88.reuse ;  /* 0x0000005845457220 */ /* 0x080fe20000400000 */
[----:B------:R-:W-:Y:S01]  /*5410*/  F2FP.TF32.F32.PACK_B R41, R41 ;  /* 0x00000029ff29723e */ /* 0x000fe200024050ff */
[----:B------:R1:W-:Y:S01]  /*5420*/  @P1 STG.E desc[UR36][R6.64+0x60], R9 ;  /* 0x0000600906001986 */ /* 0x0003e2000c101924 */
[C---:B------:R-:W-:Y:S01]  /*5430*/  ISETP.GT.AND P0, PT, R0.reuse, 0x8, P0 ;  /* 0x000000080000780c */ /* 0x040fe20000704270 */
[-C--:B------:R-:W-:Y:S01]  /*5440*/  FMUL R71, R71, R88.reuse ;  /* 0x0000005847477220 */ /* 0x080fe20000400000 */
[C---:B------:R-:W-:Y:S01]  /*5450*/  ISETP.GT.AND P1, PT, R3.reuse, 0x28, PT ;  /* 0x000000280300780c */ /* 0x040fe20003f24270 */
[----:B------:R-:W-:Y:S01]  /*5460*/  @P4 STG.E desc[UR36][R6.64+0x64], R39 ;  /* 0x0000642706004986 */ /* 0x000fe2000c101924 */
[----:B------:R-:W-:Y:S01]  /*5470*/  ISETP.GT.AND P4, PT, R0, 0x8, P2 ;  /* 0x000000080000780c */ /* 0x000fe20001784270 */
[-C--:B0-----:R-:W-:Y:S01]  /*5480*/  FMUL R11, R44, R88.reuse ;  /* 0x000000582c0b7220 */ /* 0x081fe20000400000 */
[----:B------:R-:W-:Y:S01]  /*5490*/  ISETP.GT.AND P2, PT, R3, 0x29, PT ;  /* 0x000000290300780c */ /* 0x000fe20003f44270 */
[----:B------:R0:W-:Y:S01]  /*54a0*/  @P5 STG.E desc[UR36][R4.64+0x80], R13 ;  /* 0x0000800d04005986 */ /* 0x0001e2000c101924 */
[----:B------:R-:W-:Y:S01]  /*54b0*/  ISETP.GT.AND P5, PT, R0, RZ, P1 ;  /* 0x000000ff0000720c */ /* 0x000fe20000fa4270 */
[-C--:B------:R-:W-:Y:S01]  /*54c0*/  FMUL R73, R73, R88.reuse ;  /* 0x0000005849497220 */ /* 0x080fe20000400000 */
[----:B------:R-:W-:Y:S01]  /*54d0*/  F2FP.TF32.F32.PACK_B R43, R43 ;  /* 0x0000002bff2b723e */ /* 0x000fe200024050ff */
[-C--:B-1----:R-:W-:Y:S01]  /*54e0*/  FMUL R9, R42, R88.reuse ;  /* 0x000000582a097220 */ /* 0x082fe20000400000 */
[----:B------:R-:W-:Y:S01]  /*54f0*/  @P3 STG.E desc[UR36][R4.64+0x84], R41 ;  /* 0x0000842904003986 */ /* 0x000fe2000c101924 */
[----:B------:R-:W-:Y:S01]  /*5500*/  ISETP.GT.AND P3, PT, R0, RZ, P2 ;  /* 0x000000ff0000720c */ /* 0x000fe20001764270 */
[-C--:B------:R-:W-:Y:S01]  /*5510*/  FMUL R75, R75, R88.reuse ;  /* 0x000000584b4b7220 */ /* 0x080fe20000400000 */
[----:B------:R-:W-:Y:S01]  /*5520*/  F2FP.TF32.F32.PACK_B R11, R11 ;  /* 0x0000000bff0b723e */ /* 0x000fe200024050ff */
[-C--:B------:R-:W-:Y:S01]  /*5530*/  FMUL R77, R77, R88.reuse ;  /* 0x000000584d4d7220 */ /* 0x080fe20000400000 */
[----:B------:R-:W-:Y:S01]  /*5540*/  F2FP.TF32.F32.PACK_B R9, R9 ;  /* 0x00000009ff09723e */ /* 0x000fe200024050ff */
[-C--:B------:R-:W-:Y:S01]  /*5550*/  FMUL R79, R79, R88.reuse ;  /* 0x000000584f4f7220 */ /* 0x080fe20000400000 */
[----:B------:R-:W-:Y:S01]  /*5560*/  F2FP.TF32.F32.PACK_B R45, R45 ;  /* 0x0000002dff2d723e */ /* 0x000fe200024050ff */
[-C--:B0-----:R-:W-:Y:S01]  /*5570*/  FMUL R13, R48, R88.reuse ;  /* 0x00000058300d7220 */ /* 0x081fe20000400000 */
[C---:B------:R-:W-:Y:S01]  /*5580*/  ISETP.GT.AND P1, PT, R0.reuse, 0x8, P1 ;  /* 0x000000080000780c */ /* 0x040fe20000f24270 */
[----:B------:R0:W-:Y:S01]  /*5590*/  @P0 STG.E desc[UR36][R6.64+0x80], R9 ;  /* 0x0000800906000986 */ /* 0x0001e2000c101924 */
[----:B------:R-:W-:Y:S01]  /*55a0*/  ISETP.GT.AND P0, PT, R3, 0x30, PT ;  /* 0x000000300300780c */ /* 0x000fe20003f04270 */
[-C--:B------:R-:W-:Y:S01]  /*55b0*/  FMUL R81, R81, R88.reuse ;  /* 0x0000005851517220 */ /* 0x080fe20000400000 */
[----:B------:R-:W-:Y:S01]  /*55c0*/  F2FP.TF32.F32.PACK_B R47, R47 ;  /* 0x0000002fff2f723e */ /* 0x000fe200024050ff */
[----:B------:R-:W-:Y:S01]  /*55d0*/  @P4 STG.E desc[UR36][R6.64+0x84], R43 ;  /* 0x0000842b06004986 */ /* 0x000fe2000c101924 */
[C---:B------:R-:W-:Y:S01]  /*55e0*/  ISETP.GT.AND P4, PT, R0.reuse, 0x8, P2 ;  /* 0x000000080000780c */ /* 0x040fe20001784270 */
[-C--:B------:R-:W-:Y:S01]  /*55f0*/  FMUL R83, R83, R88.reuse ;  /* 0x0000005853537220 */ /* 0x080fe20000400000 */
[----:B------:R-:W-:Y:S01]  /*5600*/  ISETP.GT.AND P2, PT, R3, 0x31, PT ;  /* 0x000000310300780c */ /* 0x000fe20003f44270 */
[----:B------:R1:W-:Y:S01]  /*5610*/  @P5 STG.E desc[UR36][R4.64+0xa0], R11 ;  /* 0x0000a00b04005986 */ /* 0x0003e2000c101924 */
[----:B------:R-:W-:Y:S01]  /*5620*/  ISETP.GT.AND P5, PT, R0, RZ, P0 ;  /* 0x000000ff0000720c */ /* 0x000fe200007a4270 */
[-C--:B------:R-:W-:Y:S01]  /*5630*/  FMUL R85, R85, R88.reuse ;  /* 0x0000005855557220 */ /* 0x080fe20000400000 */
[----:B------:R-:W-:Y:S01]  /*5640*/  F2FP.TF32.F32.PACK_B R13, R13 ;  /* 0x0000000dff0d723e */ /* 0x000fe200024050ff */
[-C--:B0-----:R-:W-:Y:S01]  /*5650*/  FMUL R9, R46, R88.reuse ;  /* 0x000000582e097220 */ /* 0x081fe20000400000 */
[----:B------:R-:W-:Y:S01]  /*5660*/  @P3 STG.E desc[UR36][R4.64+0xa4], R45 ;  /* 0x0000a42d04003986 */ /* 0x000fe2000c101924 */
[----:B------:R-:W-:Y:S01]  /*5670*/  ISETP.GT.AND P3, PT, R0, RZ, P2 ;  /* 0x000000ff0000720c */ /* 0x000fe20001764270 */
[----:B------:R-:W-:Y:S01]  /*5680*/  FMUL R87, R87, R88 ;  /* 0x0000005857577220 */ /* 0x000fe20000400000 */
[----:B------:R-:W-:-:S02]  /*5690*/  F2FP.TF32.F32.PACK_B R49, R49 ;  /* 0x00000031ff31723e */ /* 0x000fc400024050ff */
[----:B------:R-:W-:Y:S02]  /*56a0*/  F2FP.TF32.F32.PACK_B R9, R9 ;  /* 0x00000009ff09723e */ /* 0x000fe400024050ff */
[----:B------:R-:W-:Y:S01]  /*56b0*/  ISETP.GT.AND P0, PT, R0, 0x8, P0 ;  /* 0x000000080000780c */ /* 0x000fe20000704270 */
[----:B-1----:R-:W-:Y:S01]  /*56c0*/  FMUL R11, R52, R88 ;  /* 0x00000058340b7220 */ /* 0x002fe20000400000 */
[----:B------:R-:W-:Y:S01]  /*56d0*/  F2FP.TF32.F32.PACK_B R51, R51 ;  /* 0x00000033ff33723e */ /* 0x000fe200024050ff */
[----:B------:R0:W-:Y:S01]  /*56e0*/  @P1 STG.E desc[UR36][R6.64+0xa0], R9 ;  /* 0x0000a00906001986 */ /* 0x0001e2000c101924 */
[----:B------:R-:W-:Y:S02]  /*56f0*/  ISETP.GT.AND P1, PT, R3, 0x38, PT ;  /* 0x000000380300780c */ /* 0x000fe40003f24270 */
[----:B------:R-:W-:Y:S01]  /*5700*/  F2FP.TF32.F32.PACK_B R11, R11 ;  /* 0x0000000bff0b723e */ /* 0x000fe200024050ff */
[----:B------:R-:W-:Y:S01]  /*5710*/  @P4 STG.E desc[UR36][R6.64+0xa4], R47 ;  /* 0x0000a42f06004986 */ /* 0x000fe2000c101924 */
[----:B------:R-:W-:-:S02]  /*5720*/  ISETP.GT.AND P4, PT, R0, 0x8, P2 ;  /* 0x000000080000780c */ /* 0x000fc40001784270 */
[----:B------:R-:W-:Y:S01]  /*5730*/  ISETP.GT.AND P2, PT, R3, 0x39, PT ;  /* 0x000000390300780c */ /* 0x000fe20003f44270 */
[----:B------:R1:W-:Y:S01]  /*5740*/  @P5 STG.E desc[UR36][R4.64+0xc0], R13 ;  /* 0x0000c00d04005986 */ /* 0x0003e2000c101924 */
[----:B------:R-:W-:Y:S02]  /*5750*/  ISETP.GT.AND P5, PT, R0, RZ, P1 ;  /* 0x000000ff0000720c */ /* 0x000fe40000fa4270 */
[----:B------:R-:W-:Y:S01]  /*5760*/  F2FP.TF32.F32.PACK_B R53, R53 ;  /* 0x00000035ff35723e */ /* 0x000fe200024050ff */
[-C--:B0-----:R-:W-:Y:S01]  /*5770*/  FMUL R9, R50, R88.reuse ;  /* 0x0000005832097220 */ /* 0x081fe20000400000 */
[----:B------:R-:W-:Y:S01]  /*5780*/  @P3 STG.E desc[UR36][R4.64+0xc4], R49 ;  /* 0x0000c43104003986 */ /* 0x000fe2000c101924 */
[C---:B------:R-:W-:Y:S02]  /*5790*/  ISETP.GT.AND P3, PT, R0.reuse, RZ, P2 ;  /* 0x000000ff0000720c */ /* 0x040fe40001764270 */
[----:B------:R-:W-:Y:S02]  /*57a0*/  ISETP.GT.AND P1, PT, R0, 0x8, P1 ;  /* 0x000000080000780c */ /* 0x000fe40000f24270 */
[----:B------:R-:W-:Y:S01]  /*57b0*/  F2FP.TF32.F32.PACK_B R9, R9 ;  /* 0x00000009ff09723e */ /* 0x000fe200024050ff */
[----:B-1----:R-:W-:Y:S01]  /*57c0*/  FMUL R13, R56, R88 ;  /* 0x00000058380d7220 */ /* 0x002fe20000400000 */
[----:B------:R-:W-:-:S03]  /*57d0*/  F2FP.TF32.F32.PACK_B R55, R55 ;  /* 0x00000037ff37723e */ /* 0x000fc600024050ff */
[----:B------:R0:W-:Y:S01]  /*57e0*/  @P0 STG.E desc[UR36][R6.64+0xc0], R9 ;  /* 0x0000c00906000986 */ /* 0x0001e2000c101924 */
[C---:B------:R-:W-:Y:S02]  /*57f0*/  ISETP.GT.AND P0, PT, R3.reuse, 0x40, PT ;  /* 0x000000400300780c */ /* 0x040fe40003f04270 */
[----:B------:R-:W-:Y:S01]  /*5800*/  F2FP.TF32.F32.PACK_B R13, R13 ;  /* 0x0000000dff0d723e */ /* 0x000fe200024050ff */
[----:B------:R-:W-:Y:S01]  /*5810*/  @P4 STG.E desc[UR36][R6.64+0xc4], R51 ;  /* 0x0000c43306004986 */ /* 0x000fe2000c101924 */
[C---:B------:R-:W-:Y:S02]  /*5820*/  ISETP.GT.AND P4, PT, R0.reuse, 0x8, P2 ;  /* 0x000000080000780c */ /* 0x040fe40001784270 */
[----:B------:R-:W-:Y:S01]  /*5830*/  ISETP.GT.AND P2, PT, R3, 0x41, PT ;  /* 0x000000410300780c */ /* 0x000fe20003f44270 */
[----:B------:R1:W-:Y:S01]  /*5840*/  @P5 STG.E desc[UR36][R4.64+0xe0], R11 ;  /* 0x0000e00b04005986 */ /* 0x0003e2000c101924 */
[----:B------:R-:W-:Y:S02]  /*5850*/  ISETP.GT.AND P5, PT, R0, RZ, P0 ;  /* 0x000000ff0000720c */ /* 0x000fe400007a4270 */
[----:B------:R-:W-:Y:S01]  /*5860*/  F2FP.TF32.F32.PACK_B R57, R57 ;  /* 0x00000039ff39723e */ /* 0x000fe200024050ff */
[----:B0-----:R-:W-:Y:S01]  /*5870*/  FMUL R9, R54, R88 ;  /* 0x0000005836097220 */ /* 0x001fe20000400000 */
[----:B------:R-:W-:Y:S01]  /*5880*/  @P3 STG.E desc[UR36][R4.64+0xe4], R53 ;  /* 0x0000e43504003986 */ /* 0x000fe2000c101924 */
[----:B------:R-:W-:-:S02]  /*5890*/  ISETP.GT.AND P3, PT, R0, RZ, P2 ;  /* 0x000000ff0000720c */ /* 0x000fc40001764270 */
        /* <DEDUP_REMOVED lines=61> */
[----:B------:R-:W-:Y:S01]  /*5c70*/  @P3 STG.E desc[UR36][R4.64+0x164], R69 ;  /* 0x0001644504003986 */ /* 0x000fe2000c101924 */
[----:B0-----:R-:W-:Y:S01]  /*5c80*/  FMUL R9, R70, R88 ;  /* 0x0000005846097220 */ /* 0x001fe20000400000 */
[----:B------:R-:W-:-:S02]  /*5c90*/  ISETP.GT.AND P3, PT, R0, RZ, P2 ;  /* 0x000000ff0000720c */ /* 0x000fc40001764270 */
[----:B------:R-:W-:Y:S02]  /*5ca0*/  ISETP.GT.AND P0, PT, R0, 0x8, P0 ;  /* 0x000000080000780c */ /* 0x000fe40000704270 */
[----:B------:R-:W-:Y:S01]  /*5cb0*/  F2FP.TF32.F32.PACK_B R9, R9 ;  /* 0x00000009ff09723e */ /* 0x000fe200024050ff */
[----:B-1----:R-:W-:Y:S01]  /*5cc0*/  FMUL R11, R76, R88 ;  /* 0x000000584c0b7220 */ /* 0x002fe20000400000 */
[----:B------:R-:W-:-:S03]  /*5cd0*/  F2FP.TF32.F32.PACK_B R75, R75 ;  /* 0x0000004bff4b723e */ /* 0x000fc600024050ff */
[----:B------:R0:W-:Y:S01]  /*5ce0*/  @P1 STG.E desc[UR36][R6.64+0x160], R9 ;  /* 0x0001600906001986 */ /* 0x0001e2000c101924 */
[----:B------:R-:W-:Y:S02]  /*5cf0*/  F2FP.TF32.F32.PACK_B R77, R77 ;  /* 0x0000004dff4d723e */ /* 0x000fe400024050ff */
[----:B------:R-:W-:Y:S01]  /*5d00*/  F2FP.TF32.F32.PACK_B R11, R11 ;  /* 0x0000000bff0b723e */ /* 0x000fe200024050ff */
[----:B------:R-:W-:Y:S01]  /*5d10*/  @P4 STG.E desc[UR36][R6.64+0x164], R71 ;  /* 0x0001644706004986 */ /* 0x000fe2000c101924 */
[C---:B------:R-:W-:Y:S02]  /*5d20*/  ISETP.GT.AND P4, PT, R3.reuse, 0x68, PT ;  /* 0x000000680300780c */ /* 0x040fe40003f84270 */
[----:B------:R-:W-:Y:S01]  /*5d30*/  F2FP.TF32.F32.PACK_B R79, R79 ;  /* 0x0000004fff4f723e */ /* 0x000fe200024050ff */
[----:B------:R1:W-:Y:S01]  /*5d40*/  @P5 STG.E desc[UR36][R4.64+0x180], R13 ;  /* 0x0001800d04005986 */ /* 0x0003e2000c101924 */
[----:B------:R-:W-:Y:S02]  /*5d50*/  ISETP.GT.AND P5, PT, R3, 0x69, PT ;  /* 0x000000690300780c */ /* 0x000fe40003fa4270 */
[----:B------:R-:W-:Y:S01]  /*5d60*/  F2FP.TF32.F32.PACK_B R81, R81 ;  /* 0x00000051ff51723e */ /* 0x000fe200024050ff */
[----:B------:R-:W-:Y:S01]  /*5d70*/  @P3 STG.E desc[UR36][R4.64+0x184], R73 ;  /* 0x0001844904003986 */ /* 0x000fe2000c101924 */
[----:B------:R-:W-:Y:S01]  /*5d80*/  ISETP.GT.AND P3, PT, R0, 0x8, P2 ;  /* 0x000000080000780c */ /* 0x000fe20001764270 */
[----:B0-----:R-:W-:Y:S01]  /*5d90*/  FMUL R9, R74, R88 ;  /* 0x000000584a097220 */ /* 0x001fe20000400000 */
[----:B------:R-:W-:-:S02]  /*5da0*/  ISETP.GT.AND P2, PT, R0, RZ, P4 ;  /* 0x000000ff0000720c */ /* 0x000fc40002744270 */
[C---:B------:R-:W-:Y:S02]  /*5db0*/  ISETP.GT.AND P1, PT, R0.reuse, RZ, P5 ;  /* 0x000000ff0000720c */ /* 0x040fe40002f24270 */
[----:B------:R-:W-:Y:S01]  /*5dc0*/  ISETP.GT.AND P4, PT, R0, 0x8, P4 ;  /* 0x000000080000780c */ /* 0x000fe20002784270 */
[----:B-1----:R-:W-:Y:S01]  /*5dd0*/  FMUL R13, R78, R88 ;  /* 0x000000584e0d7220 */ /* 0x002fe20000400000 */
[----:B------:R-:W-:Y:S02]  /*5de0*/  ISETP.GT.AND P5, PT, R0, 0x8, P5 ;  /* 0x000000080000780c */ /* 0x000fe40002fa4270 */
[----:B------:R-:W-:Y:S02]  /*5df0*/  F2FP.TF32.F32.PACK_B R9, R9 ;  /* 0x00000009ff09723e */ /* 0x000fe400024050ff */
[----:B------:R-:W-:Y:S02]  /*5e00*/  F2FP.TF32.F32.PACK_B R13, R13 ;  /* 0x0000000dff0d723e */ /* 0x000fe400024050ff */
[----:B------:R-:W-:Y:S01]  /*5e10*/  F2FP.TF32.F32.PACK_B R83, R83 ;  /* 0x00000053ff53723e */ /* 0x000fe200024050ff */
[----:B------:R0:W-:Y:S01]  /*5e20*/  @P0 STG.E desc[UR36][R6.64+0x180], R9 ;  /* 0x0001800906000986 */ /* 0x0001e2000c101924 */
[----:B------:R-:W-:-:S02]  /*5e30*/  ISETP.GT.AND P0, PT, R3, 0x79, PT ;  /* 0x000000790300780c */ /* 0x000fc40003f04270 */
[----:B------:R-:W-:Y:S01]  /*5e40*/  F2FP.TF32.F32.PACK_B R85, R85 ;  /* 0x00000055ff55723e */ /* 0x000fe200024050ff */
[----:B------:R-:W-:Y:S01]  /*5e50*/  @P3 STG.E desc[UR36][R6.64+0x184], R75 ;  /* 0x0001844b06003986 */ /* 0x000fe2000c101924 */
[C---:B------:R-:W-:Y:S02]  /*5e60*/  ISETP.GT.AND P3, PT, R3.reuse, 0x70, PT ;  /* 0x000000700300780c */ /* 0x040fe40003f64270 */
[----:B------:R-:W-:Y:S01]  /*5e70*/  F2FP.TF32.F32.PACK_B R87, R87 ;  /* 0x00000057ff57723e */ /* 0x000fe200024050ff */
[----:B------:R1:W-:Y:S01]  /*5e80*/  @P2 STG.E desc[UR36][R4.64+0x1a0], R11 ;  /* 0x0001a00b04002986 */ /* 0x0003e2000c101924 */
[----:B------:R-:W-:-:S03]  /*5e90*/  ISETP.GT.AND P2, PT, R3, 0x71, PT ;  /* 0x000000710300780c */ /* 0x000fc60003f44270 */
[----:B------:R-:W-:Y:S01]  /*5ea0*/  @P1 STG.E desc[UR36][R4.64+0x1a4], R77 ;  /* 0x0001a44d04001986 */ /* 0x000fe2000c101924 */
[----:B------:R-:W-:Y:S01]  /*5eb0*/  ISETP.GT.AND P1, PT, R3, 0x78, PT ;  /* 0x000000780300780c */ /* 0x000fe20003f24270 */
[-C--:B------:R-:W-:Y:S01]  /*5ec0*/  FMUL R3, R80, R88.reuse ;  /* 0x0000005850037220 */ /* 0x080fe20000400000 */
[-C--:B0-----:R-:W-:Y:S01]  /*5ed0*/  FMUL R9, R82, R88.reuse ;  /* 0x0000005852097220 */ /* 0x081fe20000400000 */
[----:B------:R0:W-:Y:S01]  /*5ee0*/  @P4 STG.E desc[UR36][R6.64+0x1a0], R13 ;  /* 0x0001a00d06004986 */ /* 0x0001e2000c101924 */
[C---:B------:R-:W-:Y:S02]  /*5ef0*/  ISETP.GT.AND P4, PT, R0.reuse, RZ, P3 ;  /* 0x000000ff0000720c */ /* 0x040fe40001f84270 */
[----:B------:R-:W-:Y:S01]  /*5f00*/  F2FP.TF32.F32.PACK_B R3, R3 ;  /* 0x00000003ff03723e */ /* 0x000fe200024050ff */
[----:B------:R-:W-:Y:S01]  /*5f10*/  @P5 STG.E desc[UR36][R6.64+0x1a4], R79 ;  /* 0x0001a44f06005986 */ /* 0x000fe2000c101924 */
[----:B------:R-:W-:Y:S01]  /*5f20*/  ISETP.GT.AND P5, PT, R0, RZ, P2 ;  /* 0x000000ff0000720c */ /* 0x000fe200017a4270 */
[----:B-1----:R-:W-:Y:S01]  /*5f30*/  FMUL R11, R84, R88 ;  /* 0x00000058540b7220 */ /* 0x002fe20000400000 */
[----:B------:R-:W-:-:S02]  /*5f40*/  ISETP.GT.AND P3, PT, R0, 0x8, P3 ;  /* 0x000000080000780c */ /* 0x000fc40001f64270 */
[----:B------:R-:W-:Y:S02]  /*5f50*/  ISETP.GT.AND P2, PT, R0, 0x8, P2 ;  /* 0x000000080000780c */ /* 0x000fe40001744270 */
[----:B------:R-:W-:Y:S01]  /*5f60*/  F2FP.TF32.F32.PACK_B R9, R9 ;  /* 0x00000009ff09723e */ /* 0x000fe200024050ff */
[----:B0-----:R-:W-:Y:S01]  /*5f70*/  FMUL R13, R86, R88 ;  /* 0x00000058560d7220 */ /* 0x001fe20000400000 */
[----:B------:R-:W-:Y:S01]  /*5f80*/  F2FP.TF32.F32.PACK_B R11, R11 ;  /* 0x0000000bff0b723e */ /* 0x000fe200024050ff */
[----:B------:R-:W-:Y:S01]  /*5f90*/  @P4 STG.E desc[UR36][R4.64+0x1c0], R3 ;  /* 0x0001c00304004986 */ /* 0x000fe2000c101924 */
[C---:B------:R-:W-:Y:S02]  /*5fa0*/  ISETP.GT.AND P4, PT, R0.reuse, RZ, P1 ;  /* 0x000000ff0000720c */ /* 0x040fe40000f84270 */
[C---:B------:R-:W-:Y:S01]  /*5fb0*/  ISETP.GT.AND P1, PT, R0.reuse, 0x8, P1 ;  /* 0x000000080000780c */ /* 0x040fe20000f24270 */
[----:B------:R-:W-:Y:S01]  /*5fc0*/  @P5 STG.E desc[UR36][R4.64+0x1c4], R81 ;  /* 0x0001c45104005986 */ /* 0x000fe2000c101924 */
[----:B------:R-:W-:-:S02]  /*5fd0*/  ISETP.GT.AND P5, PT, R0, RZ, P0 ;  /* 0x000000ff0000720c */ /* 0x000fc400007a4270 */
[----:B------:R-:W-:Y:S01]  /*5fe0*/  ISETP.GT.AND P0, PT, R0, 0x8, P0 ;  /* 0x000000080000780c */ /* 0x000fe20000704270 */
[----:B------:R-:W-:Y:S01]  /*5ff0*/  @P3 STG.E desc[UR36][R6.64+0x1c0], R9 ;  /* 0x0001c00906003986 */ /* 0x000fe2000c101924 */
[----:B------:R-:W-:-:S03]  /*6000*/  F2FP.TF32.F32.PACK_B R13, R13 ;  /* 0x0000000dff0d723e */ /* 0x000fc600024050ff */
[----:B------:R-:W-:Y:S04]  /*6010*/  @P2 STG.E desc[UR36][R6.64+0x1c4], R83 ;  /* 0x0001c45306002986 */ /* 0x000fe8000c101924 */
[----:B------:R-:W-:Y:S04]  /*6020*/  @P4 STG.E desc[UR36][R4.64+0x1e0], R11 ;  /* 0x0001e00b04004986 */ /* 0x000fe8000c101924 */
[----:B------:R0:W-:Y:S02]  /*6030*/  @P5 STG.E desc[UR36][R4.64+0x1e4], R85 ;  /* 0x0001e45504005986 */ /* 0x0001e4000c101924 */
[----:B0-----:R-:W-:-:S02]  /*6040*/  @P1 IMAD.MOV.U32 R4, RZ, RZ, R6 ;  /* 0x000000ffff041224 */ /* 0x001fc400078e0006 */
[----:B------:R-:W-:-:S05]  /*6050*/  @P1 IMAD.MOV.U32 R5, RZ, RZ, R7 ;  /* 0x000000ffff051224 */ /* 0x000fca00078e0007 */
[----:B------:R0:W-:Y:S04]  /*6060*/  @P1 STG.E desc[UR36][R4.64+0x1e0], R13 ;  /* 0x0001e00d04001986 */ /* 0x0001e8000c101924 */
[----:B------:R0:W-:Y:S02]  /*6070*/  @P0 STG.E desc[UR36][R6.64+0x1e4], R87 ;  /* 0x0001e45706000986 */ /* 0x0001e4000c101924 */
.L_x_158:
[----:B------:R-:W-:Y:S05]  /*6080*/  BSYNC B0 ;  /* 0x0000000000007941 */ /* 0x000fea0003800000 */
.L_x_32:
[----:B0-----:R-:W2:Y:S01]  /*6090*/  LDL.64 R4, [R1] ;  /* 0x0000000001047983 */ /* 0x001ea20000100a00 */
[----:B------:R-:W-:Y:S01]  /*60a0*/  ULDC.64 UR4, c[0x0][0x650] ;  /* 0x0001940000047ab9 */ /* 0x000fe20000000a00 */
[----:B------:R-:W-:Y:S02]  /*60b0*/  IMAD.U32 R0, RZ, RZ, UR44 ;  /* 0x0000002cff007e24 */ /* 0x000fe4000f8e00ff */
[----:B------:R-:W-:Y:S02]  /*60c0*/  IMAD.MOV.U32 R22, RZ, RZ, -0x1 ;  /* 0xffffffffff167424 */ /* 0x000fe400078e00ff */
[----:B------:R0:W-:Y:S01]  /*60d0*/  SYNCS.ARRIVE.TRANS64.A1T0 RZ, [R0+UR46], RZ ;  /* 0x000000ff00ff79a7 */ /* 0x0001e2000810002e */
[----:B-----5:R-:W-:Y:S02]  /*60e0*/  IMAD.MOV.U32 R18, RZ, RZ, -0x1 ;  /* 0xffffffffff127424 */ /* 0x020fe400078e00ff */
[----:B------:R-:W-:Y:S01]  /*60f0*/  IMAD.MOV.U32 R19, RZ, RZ, -0x1 ;  /* 0xffffffffff137424 */ /* 0x000fe200078e00ff */
[----:B0-----:R-:W-:-:S02]  /*6100*/  PRMT R0, RZ, 0x7610, R0 ;  /* 0x00007610ff007816 */ /* 0x001fc40000000000 */
[----:B--2---:R-:W-:-:S05]  /*6110*/  LEA R16, P0, R4, R16, 0x1 ;  /* 0x0000001004107211 */ /* 0x004fca00078008ff */
[----:B------:R-:W-:Y:S01]  /*6120*/  IMAD.X R17, R98, 0x1, R17, P0 ;  /* 0x0000000162117824 */ /* 0x000fe200000e0611 */
[----:B------:R-:W-:-:S04]  /*6130*/  ISETP.GE.U32.AND P0, PT, R16, UR4, PT ;  /* 0x0000000410007c0c */ /* 0x000fc8000bf06070 */
[----:B------:R-:W-:-:S13]  /*6140*/  ISETP.GE.U32.AND.EX P0, PT, R17, UR5, PT, P0 ;  /* 0x0000000511007c0c */ /* 0x000fda000bf06100 */
[----:B------:R-:W-:Y:S05]  /*6150*/  @P0 BRA `(.L_x_159) ;  /* 0x00000004004c0947 */ /* 0x000fea0003800000 */
[----:B----4-:R-:W0:Y:S01]  /*6160*/  LDC.64 R10, c[0x0][0x628] ;  /* 0x00018a00ff0a7b82 */ /* 0x010e220000000a00 */
[----:B------:R-:W2:Y:S01]  /*6170*/  S2R R12, SR_CTAID.X ;  /* 0x00000000000c7919 */ /* 0x000ea20000002500 */
[----:B------:R-:W-:Y:S02]  /*6180*/  IMAD.MOV.U32 R8, RZ, RZ, R16 ;  /* 0x000000ffff087224 */ /* 0x000fe400078e0010 */
[----:B------:R-:W-:Y:S01]  /*6190*/  IMAD.MOV.U32 R9, RZ, RZ, R17 ;  /* 0x000000ffff097224 */ /* 0x000fe200078e0011 */
[----:B------:R-:W4:Y:S03]  /*61a0*/  S2R R18, SR_CTAID.Y ;  /* 0x0000000000127919 */ /* 0x000f260000002600 */
[----:B------:R-:W1:Y:S08]  /*61b0*/  LDC R0, c[0x0][0x630] ;  /* 0x00018c00ff007b82 */ /* 0x000e700000000800 */
[----:B------:R-:W1:Y:S01]  /*61c0*/  LDC.64 R14, c[0x0][0x620] ;  /* 0x00018800ff0e7b82 */ /* 0x000e620000000a00 */
[----:B0-----:R-:W-:-:S04]  /*61d0*/  ISETP.NE.U32.AND P0, PT, R10, RZ, PT ;  /* 0x000000ff0a00720c */ /* 0x001fc80003f05070 */
[----:B------:R-:W-:-:S13]  /*61e0*/  ISETP.NE.AND.EX P0, PT, R11, RZ, PT, P0 ;  /* 0x000000ff0b00720c */ /* 0x000fda0003f05300 */
[----:B-12-4-:R-:W-:Y:S05]  /*61f0*/  @!P0 BRA `(.L_x_160) ;  /* 0x0000000000288947 */ /* 0x016fea0003800000 */
[----:B------:R-:W0:Y:S02]  /*6200*/  LDC R3, c[0x0][0x634] ;  /* 0x00018d00ff037b82 */ /* 0x000e240000000800 */
[----:B0-----:R-:W-:-:S05]  /*6210*/  IADD3 R3, P0, R16, R3, RZ ;  /* 0x0000000310037210 */ /* 0x001fca0007f1e0ff */
[----:B------:R-:W-:-:S04]  /*6220*/  IMAD.X R13, RZ, RZ, R17, P0 ;  /* 0x000000ffff0d7224 */ /* 0x000fc800000e0611 */
[----:B------:R-:W-:-:S04]  /*6230*/  IMAD.WIDE.U32 R4, R13, R10, RZ ;  /* 0x0000000a0d047225 */ /* 0x000fc800078e00ff */
[----:B---3--:R-:W-:-:S04]  /*6240*/  IMAD.WIDE.U32 R6, P0, R3, R11, R4 ;  /* 0x0000000b03067225 */ /* 0x008fc80007800004 */
[----:B------:R-:W-:-:S04]  /*6250*/  IMAD.WIDE.U32 R4, R3, R10, RZ ;  /* 0x0000000a03047225 */ /* 0x000fc800078e00ff */
[----:B------:R-:W-:Y:S01]  /*6260*/  IMAD.X R9, RZ, RZ, RZ, P0 ;  /* 0x000000ffff097224 */ /* 0x000fe200000e06ff */
[----:B------:R-:W-:Y:S01]  /*6270*/  IADD3 RZ, P0, R5, R6, RZ ;  /* 0x0000000605ff7210 */ /* 0x000fe20007f1e0ff */
[----:B------:R-:W-:-:S04]  /*6280*/  IMAD.MOV.U32 R8, RZ, RZ, R7 ;  /* 0x000000ffff087224 */ /* 0x000fc800078e0007 */
[----:B------:R-:W-:-:S08]  /*6290*/  IMAD.WIDE.U32.X R8, R13, R11, R8, P0 ;  /* 0x0000000b0d087225 */ /* 0x000fd000000e0408 */
.L_x_160:
[-CC-:B------:R-:W-:Y:S01]  /*62a0*/  SHF.R.U64 R19, R8, R0.reuse, R9.reuse ;  /* 0x0000000008137219 */ /* 0x180fe20000001209 */
[----:B------:R-:W0:Y:S01]  /*62b0*/  LDC.64 R24, c[0x0][0x640] ;  /* 0x00019000ff187b82 */ /* 0x000e220000000a00 */
[----:B------:R-:W-:Y:S01]  /*62c0*/  SHF.R.U32.HI R0, RZ, R0, R9 ;  /* 0x00000000ff007219 */ /* 0x000fe20000011609 */
[----:B------:R-:W-:Y:S01]  /*62d0*/  ULDC UR4, c[0x0][0x150] ;  /* 0x0000540000047ab9 */ /* 0x000fe20000000800 */
[----:B------:R-:W-:Y:S02]  /*62e0*/  IADD3 R3, P0, RZ, -R19, RZ ;  /* 0x80000013ff037210 */ /* 0x000fe40007f1e0ff */
[----:B---3--:R-:W-:-:S03]  /*62f0*/  I2FP.F32.U32 R7, R12 ;  /* 0x0000000c00077245 */ /* 0x008fc60000201000 */
[----:B------:R-:W1:Y:S01]  /*6300*/  LDC R6, c[0x0][0x618] ;  /* 0x00018600ff067b82 */ /* 0x000e620000000800 */
[----:B------:R-:W-:Y:S02]  /*6310*/  IMAD.X R5, RZ, RZ, ~R0, P0 ;  /* 0x000000ffff057224 */ /* 0x000fe400000e0e00 */
[----:B------:R-:W-:Y:S01]  /*6320*/  FMUL R7, R7, UR4 ;  /* 0x0000000407077c20 */ /* 0x000fe20008400000 */
[----:B------:R-:W-:Y:S01]  /*6330*/  ULDC UR4, c[0x0][0x154] ;  /* 0x0000550000047ab9 */ /* 0x000fe20000000800 */
[-C--:B------:R-:W-:Y:S02]  /*6340*/  IMAD R0, R5, R14.reuse, RZ ;  /* 0x0000000e05007224 */ /* 0x080fe400078e02ff */
[C---:B------:R-:W-:Y:S01]  /*6350*/  IMAD.WIDE.U32 R4, R3.reuse, R14, R16 ;  /* 0x0000000e03047225 */ /* 0x040fe200078e0010 */
[----:B------:R-:W2:Y:S01]  /*6360*/  LDC R8, c[0x0][0x608] ;  /* 0x00018200ff087b82 */ /* 0x000ea20000000800 */
[----:B------:R-:W3:Y:S02]  /*6370*/  F2I.U32.TRUNC.NTZ R7, R7 ;  /* 0x0000000700077305 */ /* 0x000ee4000020f000 */
[----:B------:R-:W-:Y:S01]  /*6380*/  IMAD R3, R3, R15, R0 ;  /* 0x0000000f03037224 */ /* 0x000fe200078e0200 */
[----:B------:R-:W-:-:S03]  /*6390*/  I2FP.F32.U32 R0, R18 ;  /* 0x0000001200007245 */ /* 0x000fc60000201000 */
[----:B------:R-:W-:Y:S01]  /*63a0*/  IMAD.IADD R3, R5, 0x1, R3 ;  /* 0x0000000105037824 */ /* 0x000fe200078e0203 */
[----:B------:R-:W4:Y:S01]  /*63b0*/  LDC R11, c[0x0][0x658] ;  /* 0x00019600ff0b7b82 */ /* 0x000f220000000800 */
[----:B0-----:R-:W-:-:S04]  /*63c0*/  ISETP.NE.U32.AND P0, PT, R24, RZ, PT ;  /* 0x000000ff1800720c */ /* 0x001fc80003f05070 */
[----:B------:R-:W-:-:S03]  /*63d0*/  ISETP.NE.AND.EX P0, PT, R25, RZ, PT, P0 ;  /* 0x000000ff1900720c */ /* 0x000fc60003f05300 */
[----:B------:R-:W0:Y:S01]  /*63e0*/  LDC R9, c[0x0][0x144] ;  /* 0x00005100ff097b82 */ /* 0x000e220000000800 */
[-C--:B-1----:R-:W-:Y:S01]  /*63f0*/  SHF.R.U64 R10, R4, R6.reuse, R3 ;  /* 0x00000006040a7219 */ /* 0x082fe20000001203 */
[----:B---3--:R-:W-:Y:S01]  /*6400*/  IMAD.MOV R7, RZ, RZ, -R7 ;  /* 0x000000ffff077224 */ /* 0x008fe200078e0a07 */
[----:B------:R-:W-:Y:S01]  /*6410*/  SHF.R.U32.HI R3, RZ, R6, R3 ;  /* 0x00000006ff037219 */ /* 0x000fe20000011603 */
[----:B------:R-:W-:-:S04]  /*6420*/  FMUL R6, R0, UR4 ;  /* 0x0000000400067c20 */ /* 0x000fc80008400000 */
[----:B------:R-:W1:Y:S01]  /*6430*/  LDC R21, c[0x0][0x148] ;  /* 0x00005200ff157b82 */ /* 0x000e620000000800 */
[----:B------:R3:W0:Y:S01]  /*6440*/  F2I.U32.TRUNC.NTZ R14, R6 ;  /* 0x00000006000e7305 */ /* 0x000622000020f000 */
[-CC-:B--2---:R-:W-:Y:S02]  /*6450*/  SHF.R.U64 R13, R10, R8.reuse, R3.reuse ;  /* 0x000000080a0d7219 */ /* 0x184fe40000001203 */
[----:B------:R-:W-:-:S04]  /*6460*/  SHF.R.U32.HI R0, RZ, R8, R3 ;  /* 0x00000008ff007219 */ /* 0x000fc80000011603 */
[----:B------:R-:W2:Y:S01]  /*6470*/  LDC R20, c[0x0][0x648] ;  /* 0x00019200ff147b82 */ /* 0x000ea20000000800 */
[-CC-:B----4-:R-:W-:Y:S02]  /*6480*/  SHF.R.U64 R15, R13, R11.reuse, R0.reuse ;  /* 0x0000000b0d0f7219 */ /* 0x190fe40000001200 */
[----:B------:R-:W-:-:S03]  /*6490*/  SHF.R.U32.HI R5, RZ, R11, R0 ;  /* 0x0000000bff057219 */ /* 0x000fc60000011600 */
[----:B------:R-:W-:Y:S02]  /*64a0*/  IMAD.MOV.U32 R4, RZ, RZ, R15 ;  /* 0x000000ffff047224 */ /* 0x000fe400078e000f */
[----:B------:R-:W4:Y:S01]  /*64b0*/  LDC R26, c[0x0][0x638] ;  /* 0x00018e00ff1a7b82 */ /* 0x000f220000000800 */
[----:B0-----:R-:W-:-:S07]  /*64c0*/  IMAD R22, R9, R7, R12 ;  /* 0x0000000709167224 */ /* 0x001fce00078e020c */
[----:B------:R-:W0:Y:S08]  /*64d0*/  LDC R27, c[0x0][0x610] ;  /* 0x00018400ff1b7b82 */ /* 0x000e300000000800 */
[----:B------:R-:W0:Y:S01]  /*64e0*/  LDC R28, c[0x0][0x600] ;  /* 0x00018000ff1c7b82 */ /* 0x000e220000000800 */
[----:B-123--:R-:W-:Y:S05]  /*64f0*/  @!P0 BRA `(.L_x_161) ;  /* 0x0000000000288947 */ /* 0x00efea0003800000 */
[----:B------:R-:W1:Y:S02]  /*6500*/  LDC R0, c[0x0][0x64c] ;  /* 0x00019300ff007b82 */ /* 0x000e640000000800 */
[----:B-1----:R-:W-:-:S05]  /*6510*/  IADD3 R3, P0, R15, R0, RZ ;  /* 0x000000000f037210 */ /* 0x002fca0007f1e0ff */
        /* <DEDUP_REMOVED lines=8> */
.L_x_161:
[----:B------:R-:W-:Y:S01]  /*65a0*/  ISETP.NE.AND P0, PT, R2, 0x1, PT ;  /* 0x000000010200780c */ /* 0x000fe20003f05270 */
[----:B------:R-:W-:Y:S01]  /*65b0*/  IMAD.MOV R14, RZ, RZ, -R14 ;  /* 0x000000ffff0e7224 */ /* 0x000fe200078e0a0e */
[----:B------:R-:W-:Y:S02]  /*65c0*/  SHF.R.U64 R0, R4, R20, R5 ;  /* 0x0000001404007219 */ /* 0x000fe40000001205 */
[----:B------:R-:W-:Y:S02]  /*65d0*/  LOP3.LUT R3, R13, R100, RZ, 0xc0, !PT ;  /* 0x000000640d037212 */ /* 0x000fe400078ec0ff */
[----:B------:R-:W-:Y:S01]  /*65e0*/  LOP3.LUT R5, R10, R99, RZ, 0xc0, !PT ;  /* 0x000000630a057212 */ /* 0x000fe200078ec0ff */
[----:B------:R-:W-:Y:S02]  /*65f0*/  IMAD.MOV R4, RZ, RZ, -R0 ;  /* 0x000000ffff047224 */ /* 0x000fe400078e0a00 */
[----:B------:R-:W-:Y:S02]  /*6600*/  IMAD R3, R96, R0, R3 ;  /* 0x0000000060037224 */ /* 0x000fe400078e0203 */
[----:B----4-:R-:W-:-:S02]  /*6610*/  IMAD R0, R4, R26, R15 ;  /* 0x0000001a04007224 */ /* 0x010fc400078e020f */
[----:B------:R-:W-:Y:S02]  /*6620*/  @P0 IMAD R22, R21, R14, R18 ;  /* 0x0000000e15160224 */ /* 0x000fe400078e0212 */
[----:B------:R-:W-:Y:S02]  /*6630*/  IMAD.MOV.U32 R4, RZ, RZ, 0x1 ;  /* 0x00000001ff047424 */ /* 0x000fe400078e00ff */
[----:B0-----:R-:W-:Y:S02]  /*6640*/  IMAD R22, R3, R27, R22 ;  /* 0x0000001b03167224 */ /* 0x001fe400078e0216 */
[----:B------:R-:W-:Y:S01]  /*6650*/  IMAD R3, R0, R28, R5 ;  /* 0x0000001c00037224 */ /* 0x000fe200078e0205 */
[----:B------:R-:W-:-:S04]  /*6660*/  PRMT R0, R4, 0x7610, R0 ;  /* 0x0000761004007816 */ /* 0x000fc80000000000 */
[----:B------:R-:W-:Y:S02]  /*6670*/  SEL R18, R3, R22, !P0 ;  /* 0x0000001603127207 */ /* 0x000fe40004000000 */
[----:B------:R-:W-:-:S07]  /*6680*/  SEL R22, R22, R3, !P0 ;  /* 0x0000000316167207 */ /* 0x000fce0004000000 */
.L_x_159:
[----:B------:R-:W-:Y:S01]  /*6690*/  LOP3.LUT P0, RZ, R0, 0xff, RZ, 0xc0, !PT ;  /* 0x000000ff00ff7812 */ /* 0x000fe2000780c0ff */
[----:B------:R-:W-:Y:S01]  /*66a0*/  UIMAD.WIDE.U32 UR4, UR38, -0x55555555, URZ ;  /* 0xaaaaaaab260478a5 */ /* 0x000fe2000f8e003f */
[----:B------:R-:W-:-:S03]  /*66b0*/  LOP3.LUT R103, R103, 0x1, RZ, 0x3c, !PT ;  /* 0x0000000167677812 */ /* 0x000fc600078e3cff */
[----:B------:R-:W-:-:S04]  /*66c0*/  USHF.R.U32.HI UR4, URZ, 0x1, UR5 ;  /* 0x000000013f047899 */ /* 0x000fc80008011605 */
[----:B------:R-:W-:-:S04]  /*66d0*/  UIMAD UR38, UR4, -0x3, UR38 ;  /* 0xfffffffd042678a4 */ /* 0x000fc8000f8e0226 */
[----:B------:R-:W-:Y:S08]  /*66e0*/  @P0 BRA `(.L_x_162) ;  /* 0xffffffac00840947 */ /* 0x000ff0000383ffff */
[----:B------:R-:W-:Y:S05]  /*66f0*/  EXIT ;  /* 0x000000000000794d */ /* 0x000fea0003800000 */
.L_x_13:
[----:B------:R-:W-:-:S08]  /*6700*/  ISETP.NE.AND P0, PT, R14, RZ, PT ;  /* 0x000000ff0e00720c */ /* 0x000fd00003f05270 */
[----:B0-----:R-:W0:-:S00]  /*6710*/  USETMAXREG.DEALLOC.CTAPOOL 0x28 ;  /* 0x00000028000079c8 */ /* 0x001e0000080e0500 */
[----:B------:R-:W-:Y:S05]  /*6720*/  @P0 EXIT ;  /* 0x000000000000094d */ /* 0x000fea0003800000 */
[----:B0-----:R-:W-:Y:S01]  /*6730*/  LOP3.LUT P0, RZ, R3, 0xff, RZ, 0xc0, !PT ;  /* 0x000000ff03ff7812 */ /* 0x001fe2000780c0ff */
[----:B------:R-:W-:Y:S02]  /*6740*/  IMAD.MOV.U32 R3, RZ, RZ, 0x1 ;  /* 0x00000001ff037424 */ /* 0x000fe400078e00ff */
[----:B------:R-:W-:-:S10]  /*6750*/  IMAD.MOV.U32 R8, RZ, RZ, RZ ;  /* 0x000000ffff087224 */ /* 0x000fd400078e00ff */
[----:B------:R-:W-:Y:S05]  /*6760*/  @!P0 BRA `(.L_x_163) ;  /* 0x0000000c000c8947 */ /* 0x000fea0003800000 */
[----:B------:R-:W-:Y:S01]  /*6770*/  LOP3.LUT P0, RZ, R4, 0x1f, RZ, 0xc0, !PT ;  /* 0x0000001f04ff7812 */ /* 0x000fe2000780c0ff */
[----:B------:R-:W-:Y:S01]  /*6780*/  ULDC UR5, c[0x0][0x658] ;  /* 0x0001960000057ab9 */ /* 0x000fe20000000800 */
[----:B------:R-:W-:Y:S01]  /*6790*/  UMOV UR6, 0xffffffff ;  /* 0xffffffff00067882 */ /* 0x000fe20000000000 */
[----:B------:R-:W-:Y:S01]  /*67a0*/  BSSY B0, `(.L_x_163) ;  /* 0x00000bf000007945 */ /* 0x000fe20003800000 */
[----:B------:R-:W-:Y:S01]  /*67b0*/  USHF.L.U32 UR6, UR6, UR5, URZ ;  /* 0x0000000506067299 */ /* 0x000fe2000800063f */
[C---:B------:R-:W-:Y:S01]  /*67c0*/  ISETP.NE.AND P2, PT, R5.reuse, RZ, PT ;  /* 0x000000ff0500720c */ /* 0x040fe20003f45270 */
[----:B------:R-:W-:Y:S01]  /*67d0*/  IMAD.MOV.U32 R10, RZ, RZ, 0x1 ;  /* 0x00000001ff0a7424 */ /* 0x000fe200078e00ff */
[----:B------:R-:W-:Y:S01]  /*67e0*/  ISETP.NE.OR P0, PT, R5, RZ, !P0 ;  /* 0x000000ff0500720c */ /* 0x000fe20004705670 */
[----:B------:R-:W-:Y:S01]  /*67f0*/  IMAD.MOV.U32 R3, RZ, RZ, 0x1 ;  /* 0x00000001ff037424 */ /* 0x000fe200078e00ff */
[----:B------:R-:W-:Y:S01]  /*6800*/  LOP3.LUT R9, R23, 0x2, RZ, 0xfc, !PT ;  /* 0x0000000217097812 */ /* 0x000fe200078efcff */
[----:B------:R-:W-:Y:S01]  /*6810*/  IMAD.MOV.U32 R8, RZ, RZ, RZ ;  /* 0x000000ffff087224 */ /* 0x000fe200078e00ff */
[----:B------:R-:W-:Y:S01]  /*6820*/  ULDC UR4, c[0x0][0x600] ;  /* 0x0001800000047ab9 */ /* 0x000fe20000000800 */
[----:B------:R-:W-:Y:S01]  /*6830*/  UMOV UR7, 0x1 ;  /* 0x0000000100077882 */ /* 0x000fe20000000000 */
[----:B------:R-:W-:-:S02]  /*6840*/  UIADD3 UR19, UR40, 0x1, URZ ;  /* 0x0000000128137890 */ /* 0x000fc4000fffe03f */
[----:B------:R-:W-:Y:S02]  /*6850*/  UIADD3 UR15, UR4, -0x1, URZ ;  /* 0xffffffff040f7890 */ /* 0x000fe4000fffe03f */
[----:B------:R-:W-:Y:S02]  /*6860*/  USHF.L.U32 UR17, UR7, UR5, URZ ;  /* 0x0000000507117299 */ /* 0x000fe4000800063f */
[----:B------:R-:W-:Y:S01]  /*6870*/  ULOP3.LUT UR16, URZ, UR6, URZ, 0x33, !UPT ;  /* 0x000000063f107292 */ /* 0x000fe2000f8e333f */
[----:B------:R-:W-:-:S11]  /*6880*/  ULDC.64 UR20, c[0x0][0x198] ;  /* 0x0000660000147ab9 */ /* 0x000fd60000000a00 */
.L_x_175:
[----:B------:R-:W-:-:S03]  /*6890*/  UMOV UR4, 0xffffffff ;  /* 0xffffffff00047882 */ /* 0x000fc60000000000 */
[----:B------:R-:W-:Y:S05]  /*68a0*/  BRA.DIV UR4, `(.L_x_164) ;  /* 0x0000000e04b47947 */ /* 0x000fea000b800000 */
[----:B------:R-:W-:-:S13]  /*68b0*/  ELECT P6, URZ, PT ;  /* 0x00000000003f782f */ /* 0x000fda00038c0000 */
.L_x_187:
[----:B------:R-:W0:Y:S01]  /*68c0*/  LDC R4, c[0x0][0x28c] ;  /* 0x0000a300ff047b82 */ /* 0x000e220000000800 */
[----:B------:R-:W-:Y:S01]  /*68d0*/  BSSY B1, `(.L_x_165) ;  /* 0x0000037000017945 */ /* 0x000fe20003800000 */
[----:B0-----:R-:W-:-:S13]  /*68e0*/  ISETP.LT.OR P6, PT, R4, 0x1, !P6 ;  /* 0x000000010400780c */ /* 0x001fda00077c1670 */
[----:B------:R-:W-:Y:S05]  /*68f0*/  @P6 BRA `(.L_x_166) ;  /* 0x0000000000d06947 */ /* 0x000fea0003800000 */
[----:B------:R-:W-:Y:S02]  /*6900*/  IMAD.SHL.U32 R18, R18, 0x80, RZ ;  /* 0x0000008012127824 */ /* 0x000fe400078e00ff */
[----:B------:R-:W-:Y:S02]  /*6910*/  IMAD.SHL.U32 R22, R22, 0x40, RZ ;  /* 0x0000004016167824 */ /* 0x000fe400078e00ff */
[----:B------:R-:W-:Y:S02]  /*6920*/  IMAD.MOV.U32 R13, RZ, RZ, RZ ;  /* 0x000000ffff0d7224 */ /* 0x000fe400078e00ff */
[----:B------:R-:W-:Y:S02]  /*6930*/  IMAD.U32 R14, RZ, RZ, UR19 ;  /* 0x00000013ff0e7e24 */ /* 0x000fe4000f8e00ff */
[----:B------:R-:W-:Y:S02]  /*6940*/  IMAD.MOV.U32 R4, RZ, RZ, R3 ;  /* 0x000000ffff047224 */ /* 0x000fe400078e0003 */
[----:B------:R-:W-:-:S07]  /*6950*/  IMAD.MOV.U32 R5, RZ, RZ, R8 ;  /* 0x000000ffff057224 */ /* 0x000fce00078e0008 */
.L_x_170:
[----:B------:R-:W0:Y:S01]  /*6960*/  S2R R7, SR_CgaCtaId ;  /* 0x0000000000077919 */ /* 0x000e220000008800 */
[----:B------:R-:W-:-:S04]  /*6970*/  MOV R6, 0x400 ;  /* 0x0000040000067802 */ /* 0x000fc80000000f00 */
[----:B0-----:R-:W-:Y:S02]  /*6980*/  LEA R12, R7, R6, 0x18 ;  /* 0x00000006070c7211 */ /* 0x001fe400078ec0ff */
[----:B------:R-:W-:Y:S01]  /*6990*/  SHF.L.U32 R6, R4, 0x1f, RZ ;  /* 0x0000001f04067819 */ /* 0x000fe200000006ff */
[----:B------:R-:W0:Y:S02]  /*69a0*/  @!P2 LDC R7, c[0x0][0x500] ;  /* 0x00014000ff07ab82 */ /* 0x000e240000000800 */
[----:B------:R-:W-:-:S04]  /*69b0*/  IMAD R11, R5, 0x8, R12 ;  /* 0x00000008050b7824 */ /* 0x000fc800078e020c */
[----:B------:R-:W1:Y:S02]  /*69c0*/  SYNCS.PHASECHK.TRANS64.TRYWAIT P1, [R11+URZ+0x18], R6 ;  /* 0x000018060b0075a7 */ /* 0x000e64000802017f */
[----:B-1----:R-:W-:Y:S05]  /*69d0*/  @!P1 BRA `(.L_x_167) ;  /* 0x0000000c00889947 */ /* 0x002fea0003800000 */
.L_x_188:
[----:B-1----:R-:W-:Y:S01]  /*69e0*/  PRMT R6, R9, 0x9910, RZ ;  /* 0x0000991009067816 */ /* 0x002fe200000000ff */
[----:B0-----:R0:W-:Y:S03]  /*69f0*/  @!P2 SYNCS.ARRIVE.TRANS64 RZ, [R11+URZ], R7 ;  /* 0x000000070bffa9a7 */ /* 0x0011e6000800003f */
[----:B------:R-:W-:-:S13]  /*6a00*/  ISETP.NE.AND P1, PT, R6, 0x2, PT ;  /* 0x000000020600780c */ /* 0x000fda0003f25270 */
[----:B0-----:R-:W-:Y:S05]  /*6a10*/  @P1 BRA `(.L_x_168) ;  /* 0x0000000000041947 */ /* 0x001fea0003800000 */
[----:B------:R-:W-:Y:S01]  /*6a20*/  BPT.TRAP 0x1 ;  /* 0x000000040000795c */ /* 0x000fe20000300000 */
.L_x_168:
[----:B------:R-:W-:Y:S05]  /*6a30*/  @P0 BRA `(.L_x_169) ;  /* 0x0000000000040947 */ /* 0x000fea0003800000 */
[----:B------:R-:W-:Y:S01]  /*6a40*/  BPT.TRAP 0x1 ;  /* 0x000000040000795c */ /* 0x000fe20000300000 */
.L_x_169:
[--C-:B------:R-:W-:Y:S01]  /*6a50*/  IMAD R6, R5, 0x2000, R12.reuse ;  /* 0x0000200005067824 */ /* 0x100fe200078e020c */
[----:B------:R-:W-:Y:S01]  /*6a60*/  R2UR UR9, R11 ;  /* 0x000000000b0972ca */ /* 0x000fe200000e0000 */
[C---:B------:R-:W-:Y:S01]  /*6a70*/  IMAD R12, R5.reuse, 0x4000, R12 ;  /* 0x00004000050c7824 */ /* 0x040fe200078e020c */
[----:B------:R-:W-:Y:S01]  /*6a80*/  UIADD3 UR4, UP0, UR20, 0xf0, URZ ;  /* 0x000000f014047890 */ /* 0x000fe2000ff1e03f */
[----:B------:R-:W-:Y:S01]  /*6a90*/  VIADD R14, R14, 0xffffffff ;  /* 0xffffffff0e0e7836 */ /* 0x000fe20000000000 */
[----:B------:R-:W-:Y:S01]  /*6aa0*/  R2UR UR5, R6 ;  /* 0x00000000060572ca */ /* 0x000fe200000e0000 */
[----:B------:R-:W-:Y:S01]  /*6ab0*/  UIADD3 UR22, UP1, UR20, 0x1f0, URZ ;  /* 0x000001f014167890 */ /* 0x000fe2000ff3e03f */
[----:B------:R-:W-:Y:S01]  /*6ac0*/  R2UR UR8, R12 ;  /* 0x000000000c0872ca */ /* 0x000fe200000e0000 */
[----:B------:R-:W-:Y:S01]  /*6ad0*/  VIADD R5, R5, 0x1 ;  /* 0x0000000105057836 */ /* 0x000fe20000000000 */
[----:B------:R-:W-:Y:S01]  /*6ae0*/  R2UR UR11, R22 ;  /* 0x00000000160b72ca */ /* 0x000fe200000e0000 */
[----:B------:R-:W-:Y:S01]  /*6af0*/  UIADD3.X UR23, URZ, UR21, URZ, UP1, !UPT ;  /* 0x000000153f177290 */ /* 0x000fe20008ffe43f */
[----:B------:R-:W-:Y:S01]  /*6b00*/  R2UR UR10, R13 ;  /* 0x000000000d0a72ca */ /* 0x000fe200000e0000 */
[----:B------:R-:W-:Y:S01]  /*6b10*/  UMOV UR6, 0x0 ;  /* 0x0000000000067882 */ /* 0x000fe20000000000 */
[----:B------:R-:W-:Y:S01]  /*6b20*/  R2UR UR12, R19 ;  /* 0x00000000130c72ca */ /* 0x000fe200000e0000 */
[----:B------:R-:W-:Y:S01]  /*6b30*/  UMOV UR7, 0x10000000 ;  /* 0x1000000000077882 */ /* 0x000fe20000000000 */
[----:B------:R-:W-:Y:S01]  /*6b40*/  R2UR UR18, R18 ;  /* 0x00000000121272ca */ /* 0x000fe200000e0000 */
[----:B------:R-:W-:Y:S01]  /*6b50*/  VIADD R13, R13, 0x20 ;  /* 0x000000200d0d7836 */ /* 0x000fe20000000000 */
[----:B------:R-:W-:Y:S01]  /*6b60*/  ISETP.GT.AND P3, PT, R14, 0x1, PT ;  /* 0x000000010e00780c */ /* 0x000fe20003f64270 */
[----:B------:R-:W-:Y:S01]  /*6b70*/  UIADD3 UR13, UR5, 0x100, URZ ;  /* 0x00000100050d7890 */ /* 0x000fe2000fffe03f */
[----:B------:R-:W-:Y:S01]  /*6b80*/  ISETP.NE.AND P1, PT, R5, 0x3, PT ;  /* 0x000000030500780c */ /* 0x000fe20003f25270 */
[----:B------:R-:W-:-:S02]  /*6b90*/  UIADD3.X UR5, URZ, UR21, URZ, UP0, !UPT ;  /* 0x000000153f057290 */ /* 0x000fc400087fe43f */
[----:B------:R-:W-:Y:S01]  /*6ba0*/  UIADD3 UR14, UR8, 0x6100, URZ ;  /* 0x00006100080e7890 */ /* 0x000fe2000fffe03f */
[----:B------:R-:W-:Y:S02]  /*6bb0*/  SEL R7, RZ, 0x1, P1 ;  /* 0x00000001ff077807 */ /* 0x000fe40000800000 */
[----:B------:R-:W-:Y:S01]  /*6bc0*/  UMOV UR8, UR13 ;  /* 0x0000000d00087c82 */ /* 0x000fe20008000000 */
[----:B------:R-:W-:Y:S02]  /*6bd0*/  SEL R5, R5, RZ, P1 ;  /* 0x000000ff05057207 */ /* 0x000fe40000800000 */
[----:B------:R-:W-:Y:S01]  /*6be0*/  LOP3.LUT R4, R4, R7, RZ, 0x3c, !PT ;  /* 0x0000000704047212 */ /* 0x000fe200078e3cff */
[----:B------:R0:W-:Y:S02]  /*6bf0*/  UTMALDG.3D [UR8], [UR4], desc[UR6] ;  /* 0x00000608040075b4 */ /* 0x0001e40008011000 */
[----:B0-----:R-:W-:Y:S01]  /*6c00*/  UMOV UR8, UR14 ;  /* 0x0000000e00087c82 */ /* 0x001fe20008000000 */
[----:B------:R-:W-:-:S02]  /*6c10*/  UMOV UR11, UR18 ;  /* 0x00000012000b7c82 */ /* 0x000fc40008000000 */
[----:B------:R0:W-:Y:S02]  /*6c20*/  UTMALDG.3D [UR8], [UR22], desc[UR6] ;  /* 0x00000608160075b4 */ /* 0x0001e40008011000 */
[----:B0-----:R-:W-:Y:S05]  /*6c30*/  @P3 BRA `(.L_x_170) ;  /* 0xfffffffc00483947 */ /* 0x001fea000383ffff */
.L_x_166:
[----:B------:R-:W-:Y:S05]  /*6c40*/  BSYNC B1 ;  /* 0x0000000000017941 */ /* 0x000fea0003800000 */
.L_x_165:
[----:B------:R-:W2:Y:S01]  /*6c50*/  LDL.64 R20, [R1] ;  /* 0x0000000001147983 */ /* 0x000ea20000100a00 */
[----:B------:R-:W-:Y:S01]  /*6c60*/  LOP3.LUT P4, RZ, R10, 0xff, RZ, 0xc0, !PT ;  /* 0x000000ff0aff7812 */ /* 0x000fe2000788c0ff */
[----:B------:R-:W-:Y:S01]  /*6c70*/  VIADD R7, R8, UR40 ;  /* 0x0000002808077c36 */ /* 0x000fe20008000000 */
[----:B------:R-:W-:Y:S01]  /*6c80*/  ULDC.64 UR4, c[0x0][0x650] ;  /* 0x0001940000047ab9 */ /* 0x000fe20000000a00 */
[----:B------:R-:W-:Y:S01]  /*6c90*/  IMAD.U32 R8, RZ, RZ, UR40 ;  /* 0x00000028ff087e24 */ /* 0x000fe2000f8e00ff */
[----:B------:R-:W-:Y:S01]  /*6ca0*/  UISETP.GE.U32.AND UP0, UPT, UR40, 0x3, UPT ;  /* 0x000000032800788c */ /* 0x000fe2000bf06070 */
[----:B------:R-:W-:Y:S01]  /*6cb0*/  BSSY B1, `(.L_x_171) ;  /* 0x000006b000017945 */ /* 0x000fe20003800000 */
[----:B------:R-:W-:Y:S01]  /*6cc0*/  ISETP.GT.U32.AND P1, PT, R7, 0x2, PT ;  /* 0x000000020700780c */ /* 0x000fe20003f24070 */
[----:B------:R-:W-:Y:S01]  /*6cd0*/  IMAD.MOV.U32 R22, RZ, RZ, -0x1 ;  /* 0xffffffffff167424 */ /* 0x000fe200078e00ff */
[----:B------:R-:W-:Y:S01]  /*6ce0*/  PRMT R10, RZ, 0x7610, R10 ;  /* 0x00007610ff0a7816 */ /* 0x000fe2000000000a */
[----:B------:R-:W-:Y:S01]  /*6cf0*/  IMAD.MOV.U32 R18, RZ, RZ, -0x1 ;  /* 0xffffffffff127424 */ /* 0x000fe200078e00ff */
[----:B------:R-:W-:Y:S01]  /*6d00*/  ISETP.LT.U32.AND P1, PT, R8, 0x3, P1 ;  /* 0x000000030800780c */ /* 0x000fe20000f21070 */
[----:B------:R-:W-:Y:S01]  /*6d10*/  IMAD.MOV.U32 R19, RZ, RZ, -0x1 ;  /* 0xffffffffff137424 */ /* 0x000fe200078e00ff */
[----:B------:R-:W-:Y:S01]  /*6d20*/  PLOP3.LUT P3, PT, PT, PT, UP0, 0x80, 0x0 ;  /* 0x000000000000781c */ /* 0x000fe20003f6f008 */
[----:B------:R-:W0:Y:S01]  /*6d30*/  @P4 S2R R5, SR_CgaCtaId ;  /* 0x0000000000054919 */ /* 0x000e220000008800 */
[----:B------:R-:W-:-:S04]  /*6d40*/  @P4 MOV R4, 0x400 ;  /* 0x0000040000044802 */ /* 0x000fc80000000f00 */
[----:B0-----:R-:W-:Y:S01]  /*6d50*/  @P4 LEA R6, R5, R4, 0x18 ;  /* 0x0000000405064211 */ /* 0x001fe200078ec0ff */
[----:B------:R-:W-:Y:S01]  /*6d60*/  IMAD.WIDE.U32 R4, R7, -0x55555555, RZ ;  /* 0xaaaaaaab07047825 */ /* 0x000fe200078e00ff */
[----:B------:R-:W-:Y:S02]  /*6d70*/  SEL R4, RZ, 0x1, !P1 ;  /* 0x00000001ff047807 */ /* 0x000fe40004800000 */
[----:B------:R0:W-:Y:S02]  /*6d80*/  @P4 SYNCS.ARRIVE.TRANS64.A1T0 RZ, [R6+URZ+0x68], RZ ;  /* 0x000068ff06ff49a7 */ /* 0x0001e4000810003f */
[----:B------:R-:W-:Y:S02]  /*6d90*/  LOP3.LUT R3, R3, R4, RZ, 0x3c, !PT ;  /* 0x0000000403037212 */ /* 0x000fe400078e3cff */
[----:B------:R-:W-:Y:S02]  /*6da0*/  PRMT R4, RZ, 0x7610, R4 ;  /* 0x00007610ff047816 */ /* 0x000fe40000000004 */
[----:B0-----:R-:W-:-:S04]  /*6db0*/  SHF.R.U32.HI R6, RZ, 0x1, R5 ;  /* 0x00000001ff067819 */ /* 0x001fc80000011605 */
[----:B------:R-:W-:Y:S01]  /*6dc0*/  @P3 LOP3.LUT R3, R3, 0x1, R6, 0x78, !PT ;  /* 0x0000000103033812 */ /* 0x000fe200078e7806 */
[----:B------:R-:W-:Y:S01]  /*6dd0*/  IMAD R8, R6, -0x3, R7 ;  /* 0xfffffffd06087824 */ /* 0x000fe200078e0207 */
[----:B--2---:R-:W-:-:S04]  /*6de0*/  IADD3 R16, P4, R16, R20, RZ ;  /* 0x0000001410107210 */ /* 0x004fc80007f9e0ff */
[----:B------:R-:W-:Y:S01]  /*6df0*/  ISETP.GE.U32.AND P1, PT, R16, UR4, PT ;  /* 0x0000000410007c0c */ /* 0x000fe2000bf26070 */
[----:B------:R-:W-:-:S05]  /*6e00*/  IMAD.X R17, R17, 0x1, R0, P4 ;  /* 0x0000000111117824 */ /* 0x000fca00020e0600 */
[----:B------:R-:W-:-:S13]  /*6e10*/  ISETP.GE.U32.AND.EX P1, PT, R17, UR5, PT, P1 ;  /* 0x0000000511007c0c */ /* 0x000fda000bf26110 */
[----:B------:R-:W-:Y:S05]  /*6e20*/  @P1 BRA `(.L_x_172) ;  /* 0x00000004004c1947 */ /* 0x000fea0003800000 */
[----:B------:R-:W0:Y:S01]  /*6e30*/  S2R R12, SR_CTAID.X ;  /* 0x00000000000c7919 */ /* 0x000e220000002500 */
[----:B------:R-:W-:Y:S01]  /*6e40*/  ULDC.64 UR4, c[0x0][0x628] ;  /* 0x00018a0000047ab9 */ /* 0x000fe20000000a00 */
[----:B------:R-:W1:Y:S01]  /*6e50*/  LDC R13, c[0x0][0x144] ;  /* 0x00005100ff0d7b82 */ /* 0x000e620000000800 */
[----:B------:R-:W-:Y:S01]  /*6e60*/  ISETP.NE.U32.AND P1, PT, RZ, UR4, PT ;  /* 0x00000004ff007c0c */ /* 0x000fe2000bf25070 */
[----:B------:R-:W2:Y:S01]  /*6e70*/  S2R R11, SR_CTAID.Y ;  /* 0x00000000000b7919 */ /* 0x000ea20000002600 */
[----:B------:R-:W-:Y:S01]  /*6e80*/  ULDC UR6, c[0x0][0x150] ;  /* 0x0000540000067ab9 */ /* 0x000fe20000000800 */
[----:B------:R-:W-:Y:S01]  /*6e90*/  ULDC UR7, c[0x0][0x630] ;  /* 0x00018c0000077ab9 */ /* 0x000fe20000000800 */
[----:B------:R-:W-:Y:S01]  /*6ea0*/  ISETP.NE.AND.EX P1, PT, RZ, UR5, PT, P1 ;  /* 0x00000005ff007c0c */ /* 0x000fe2000bf25310 */
[----:B------:R-:W-:Y:S01]  /*6eb0*/  IMAD.MOV.U32 R4, RZ, RZ, R16 ;  /* 0x000000ffff047224 */ /* 0x000fe200078e0010 */
[----:B0-----:R-:W-:-:S05]  /*6ec0*/  I2FP.F32.U32 R5, R12 ;  /* 0x0000000c00057245 */ /* 0x001fca0000201000 */
[----:B------:R-:W-:Y:S01]  /*6ed0*/  FMUL R14, R5, UR6 ;  /* 0x00000006050e7c20 */ /* 0x000fe20008400000 */
[----:B------:R-:W-:-:S05]  /*6ee0*/  IMAD.MOV.U32 R5, RZ, RZ, R17 ;  /* 0x000000ffff057224 */ /* 0x000fca00078e0011 */
[----:B--2---:R-:W-:Y:S05]  /*6ef0*/  @!P1 BRA `(.L_x_173) ;  /* 0x0000000000289947 */ /* 0x004fea0003800000 */
[----:B------:R-:W-:Y:S02]  /*6f00*/  ULDC UR6, c[0x0][0x634] ;  /* 0x00018d0000067ab9 */ /* 0x000fe40000000800 */
[----:B------:R-:W-:-:S05]  /*6f10*/  IADD3 R5, P1, R16, UR6, RZ ;  /* 0x0000000610057c10 */ /* 0x000fca000ff3e0ff */
[----:B------:R-:W-:-:S04]  /*6f20*/  IMAD.X R15, RZ, RZ, R17, P1 ;  /* 0x000000ffff0f7224 */ /* 0x000fc800008e0611 */
[----:B------:R-:W-:-:S04]  /*6f30*/  IMAD.WIDE.U32 R6, R15, UR4, RZ ;  /* 0x000000040f067c25 */ /* 0x000fc8000f8e00ff */
[----:B------:R-:W-:-:S04]  /*6f40*/  IMAD.WIDE.U32 R6, P1, R5, UR5, R6 ;  /* 0x0000000505067c25 */ /* 0x000fc8000f820006 */
[----:B------:R-:W-:-:S04]  /*6f50*/  IMAD.WIDE.U32 R4, R5, UR4, RZ ;  /* 0x0000000405047c25 */ /* 0x000fc8000f8e00ff */
[----:B------:R-:W-:Y:S01]  /*6f60*/  IMAD.MOV.U32 R4, RZ, RZ, R7 ;  /* 0x000000ffff047224 */ /* 0x000fe200078e0007 */
[----:B------:R-:W-:Y:S01]  /*6f70*/  IADD3 RZ, P3, R5, R6, RZ ;  /* 0x0000000605ff7210 */ /* 0x000fe20007f7e0ff */
[----:B------:R-:W-:-:S04]  /*6f80*/  IMAD.X R5, RZ, RZ, RZ, P1 ;  /* 0x000000ffff057224 */ /* 0x000fc800008e06ff */
[----:B------:R-:W-:-:S08]  /*6f90*/  IMAD.WIDE.U32.X R4, R15, UR5, R4, P3 ;  /* 0x000000050f047c25 */ /* 0x000fd000098e0404 */
.L_x_173:
[--C-:B------:R-:W-:Y:S01]  /*6fa0*/  SHF.R.U64 R19, R4, UR7, R5.reuse ;  /* 0x0000000704137c19 */ /* 0x100fe20008001205 */
[----:B------:R-:W0:Y:S01]  /*6fb0*/  F2I.U32.TRUNC.NTZ R14, R14 ;  /* 0x0000000e000e7305 */ /* 0x000e22000020f000 */
[----:B------:R-:W-:Y:S01]  /*6fc0*/  SHF.R.U32.HI R4, RZ, UR7, R5 ;  /* 0x00000007ff047c19 */ /* 0x000fe20008011605 */
[----:B------:R-:W-:Y:S01]  /*6fd0*/  ULDC.64 UR4, c[0x0][0x620] ;  /* 0x0001880000047ab9 */ /* 0x000fe20000000a00 */
[----:B------:R-:W-:Y:S01]  /*6fe0*/  IADD3 R7, P1, RZ, -R19, RZ ;  /* 0x80000013ff077210 */ /* 0x000fe20007f3e0ff */
[----:B------:R-:W-:Y:S01]  /*6ff0*/  ULDC.64 UR6, c[0x0][0x640] ;  /* 0x0001900000067ab9 */ /* 0x000fe20000000a00 */
[----:B------:R-:W2:Y:S03]  /*7000*/  LDC R18, c[0x0][0x148] ;  /* 0x00005200ff127b82 */ /* 0x000ea60000000800 */
[----:B------:R-:W-:Y:S01]  /*7010*/  IMAD.X R4, RZ, RZ, ~R4, P1 ;  /* 0x000000ffff047224 */ /* 0x000fe200008e0e04 */
[----:B------:R-:W-:-:S03]  /*7020*/  ISETP.NE.U32.AND P1, PT, RZ, UR6, PT ;  /* 0x00000006ff007c0c */ /* 0x000fc6000bf25070 */
[----:B------:R-:W-:Y:S01]  /*7030*/  IMAD R6, R4, UR4, RZ ;  /* 0x0000000404067c24 */ /* 0x000fe2000f8e02ff */
[----:B------:R-:W-:Y:S01]  /*7040*/  ISETP.NE.AND.EX P1, PT, RZ, UR7, PT, P1 ;  /* 0x00000007ff007c0c */ /* 0x000fe2000bf25310 */
[----:B------:R-:W-:Y:S01]  /*7050*/  IMAD.WIDE.U32 R4, R7, UR4, R16 ;  /* 0x0000000407047c25 */ /* 0x000fe2000f8e0010 */
[----:B------:R-:W-:-:S03]  /*7060*/  ULDC UR4, c[0x0][0x618] ;  /* 0x0001860000047ab9 */ /* 0x000fc60000000800 */
[----:B------:R-:W-:Y:S01]  /*7070*/  IMAD R7, R7, UR5, R6 ;  /* 0x0000000507077c24 */ /* 0x000fe2000f8e0206 */
[----:B------:R-:W-:Y:S01]  /*7080*/  ULDC UR5, c[0x0][0x154] ;  /* 0x0000550000057ab9 */ /* 0x000fe20000000800 */
[----:B0-----:R-:W-:Y:S02]  /*7090*/  IMAD.MOV R6, RZ, RZ, -R14 ;  /* 0x000000ffff067224 */ /* 0x001fe400078e0a0e */
[----:B------:R-:W-:Y:S02]  /*70a0*/  IMAD.IADD R5, R5, 0x1, R7 ;  /* 0x0000000105057824 */ /* 0x000fe400078e0207 */
[----:B-1----:R-:W-:Y:S01]  /*70b0*/  IMAD R12, R13, R6, R12 ;  /* 0x000000060d0c7224 */ /* 0x002fe200078e020c */
[----:B------:R-:W-:Y:S02]  /*70c0*/  I2FP.F32.U32 R6, R11 ;  /* 0x0000000b00067245 */ /* 0x000fe40000201000 */
[--C-:B------:R-:W-:Y:S02]  /*70d0*/  SHF.R.U64 R13, R4, UR4, R5.reuse ;  /* 0x00000004040d7c19 */ /* 0x100fe40008001205 */
[----:B------:R-:W-:Y:S01]  /*70e0*/  SHF.R.U32.HI R4, RZ, UR4, R5 ;  /* 0x00000004ff047c19 */ /* 0x000fe20008011605 */
[----:B------:R-:W-:Y:S01]  /*70f0*/  FMUL R6, R6, UR5 ;  /* 0x0000000506067c20 */ /* 0x000fe20008400000 */
[----:B------:R-:W-:-:S02]  /*7100*/  ULDC UR4, c[0x0][0x608] ;  /* 0x0001820000047ab9 */ /* 0x000fc40000000800 */
[--C-:B------:R-:W-:Y:S01]  /*7110*/  SHF.R.U64 R15, R13, UR4, R4.reuse ;  /* 0x000000040d0f7c19 */ /* 0x100fe20008001204 */
[----:B------:R0:W1:Y:S01]  /*7120*/  F2I.U32.TRUNC.NTZ R20, R6 ;  /* 0x0000000600147305 */ /* 0x000062000020f000 */
[----:B------:R-:W-:Y:S01]  /*7130*/  SHF.R.U32.HI R4, RZ, UR4, R4 ;  /* 0x00000004ff047c19 */ /* 0x000fe20008011604 */
[----:B------:R-:W-:-:S03]  /*7140*/  ULDC UR4, c[0x0][0x658] ;  /* 0x0001960000047ab9 */ /* 0x000fc60000000800 */
[--C-:B------:R-:W-:Y:S02]  /*7150*/  SHF.R.U64 R14, R15, UR4, R4.reuse ;  /* 0x000000040f0e7c19 */ /* 0x100fe40008001204 */
[----:B------:R-:W-:-:S03]  /*7160*/  SHF.R.U32.HI R21, RZ, UR4, R4 ;  /* 0x00000004ff157c19 */ /* 0x000fc60008011604 */
[----:B------:R-:W-:Y:S02]  /*7170*/  IMAD.MOV.U32 R4, RZ, RZ, R14 ;  /* 0x000000ffff047224 */ /* 0x000fe400078e000e */
[----:B------:R-:W-:Y:S01]  /*7180*/  IMAD.MOV.U32 R5, RZ, RZ, R21 ;  /* 0x000000ffff057224 */ /* 0x000fe200078e0015 */
[----:B0-----:R-:W-:Y:S06]  /*7190*/  @!P1 BRA `(.L_x_174) ;  /* 0x0000000000289947 */ /* 0x001fec0003800000 */
        /* <DEDUP_REMOVED lines=10> */
.L_x_174:
[----:B------:R-:W-:Y:S01]  /*7240*/  ISETP.NE.AND P1, PT, R2, 0x1, PT ;  /* 0x000000010200780c */ /* 0x000fe20003f25270 */
[----:B------:R-:W-:Y:S01]  /*7250*/  ULDC UR4, c[0x0][0x648] ;  /* 0x0001920000047ab9 */ /* 0x000fe20000000800 */
[----:B------:R-:W-:Y:S01]  /*7260*/  LOP3.LUT R15, R15, UR16, RZ, 0xc0, !PT ;  /* 0x000000100f0f7c12 */ /* 0x000fe2000f8ec0ff */
[----:B-1----:R-:W-:Y:S01]  /*7270*/  IMAD.MOV R20, RZ, RZ, -R20 ;  /* 0x000000ffff147224 */ /* 0x002fe200078e0a14 */
[----:B------:R-:W-:Y:S01]  /*7280*/  SHF.R.U64 R4, R4, UR4, R5 ;  /* 0x0000000404047c19 */ /* 0x000fe20008001205 */
[----:B------:R-:W-:Y:S01]  /*7290*/  ULDC UR4, c[0x0][0x638] ;  /* 0x00018e0000047ab9 */ /* 0x000fe20000000800 */
[----:B------:R-:W-:Y:S01]  /*72a0*/  LOP3.LUT R13, R13, UR15, RZ, 0xc0, !PT ;  /* 0x0000000f0d0d7c12 */ /* 0x000fe2000f8ec0ff */
[----:B------:R-:W-:Y:S02]  /*72b0*/  ULDC UR5, c[0x0][0x610] ;  /* 0x0001840000057ab9 */ /* 0x000fe40000000800 */
[----:B------:R-:W-:Y:S02]  /*72c0*/  IMAD.MOV R5, RZ, RZ, -R4 ;  /* 0x000000ffff057224 */ /* 0x000fe400078e0a04 */
[----:B------:R-:W-:-:S02]  /*72d0*/  IMAD R15, R4, UR17, R15 ;  /* 0x00000011040f7c24 */ /* 0x000fc4000f8e020f */
[----:B--2---:R-:W-:Y:S02]  /*72e0*/  @P1 IMAD R12, R18, R20, R11 ;  /* 0x00000014120c1224 */ /* 0x004fe400078e020b */
[----:B------:R-:W-:Y:S01]  /*72f0*/  IMAD R14, R5, UR4, R14 ;  /* 0x00000004050e7c24 */ /* 0x000fe2000f8e020e */
[----:B------:R-:W-:Y:S01]  /*7300*/  ULDC UR4, c[0x0][0x600] ;  /* 0x0001800000047ab9 */ /* 0x000fe20000000800 */
[----:B------:R-:W-:Y:S02]  /*7310*/  IMAD R12, R15, UR5, R12 ;  /* 0x000000050f0c7c24 */ /* 0x000fe4000f8e020c */
[----:B------:R-:W-:Y:S02]  /*7320*/  IMAD R5, R14, UR4, R13 ;  /* 0x000000040e057c24 */ /* 0x000fe4000f8e020d */
[----:B------:R-:W-:-:S03]  /*7330*/  IMAD.MOV.U32 R4, RZ, RZ, 0x1 ;  /* 0x00000001ff047424 */ /* 0x000fc600078e00ff */
[----:B------:R-:W-:Y:S02]  /*7340*/  SEL R18, R5, R12, !P1 ;  /* 0x0000000c05127207 */ /* 0x000fe40004800000 */
[----:B------:R-:W-:-:S07]  /*7350*/  SEL R22, R12, R5, !P1 ;  /* 0x000000050c167207 */ /* 0x000fce0004800000 */
.L_x_172:
[----:B------:R-:W-:Y:S05]  /*7360*/  BSYNC B1 ;  /* 0x0000000000017941 */ /* 0x000fea0003800000 */
.L_x_171:
[----:B------:R-:W-:-:S13]  /*7370*/  LOP3.LUT P1, RZ, R4, 0xff, RZ, 0xc0, !PT ;  /* 0x000000ff04ff7812 */ /* 0x000fda000782c0ff */
[----:B------:R-:W-:Y:S05]  /*7380*/  @P1 BRA `(.L_x_175) ;  /* 0xfffffff400401947 */ /* 0x000fea000383ffff */
[----:B------:R-:W-:Y:S05]  /*7390*/  BSYNC B0 ;  /* 0x0000000000007941 */ /* 0x000fea0003800000 */
.L_x_163:
[----:B------:R-:W-:-:S03]  /*73a0*/  UMOV UR4, 0xffffffff ;  /* 0xffffffff00047882 */ /* 0x000fc60000000000 */
[----:B------:R-:W-:Y:S05]  /*73b0*/  BRA.DIV UR4, `(.L_x_176) ;  /* 0x0000000604247947 */ /* 0x000fea000b800000 */
[----:B------:R-:W-:-:S13]  /*73c0*/  ELECT P6, URZ, PT ;  /* 0x00000000003f782f */ /* 0x000fda00038c0000 */
.L_x_191:
[----:B------:R-:W-:Y:S04]  /*73d0*/  BSSY B0, `(.L_x_177) ;  /* 0x0000022000007945 */ /* 0x000fe80003800000 */
[----:B------:R-:W-:Y:S05]  /*73e0*/  @!P6 BRA `(.L_x_178) ;  /* 0x000000000080e947 */ /* 0x000fea0003800000 */
[----:B------:R-:W-:-:S04]  /*73f0*/  LOP3.LUT R23, R23, 0x2, RZ, 0xfc, !PT ;  /* 0x0000000217177812 */ /* 0x000fc800078efcff */
[----:B------:R-:W-:-:S13]  /*7400*/  ISETP.NE.AND P0, PT, R23, 0x3, PT ;  /* 0x000000031700780c */ /* 0x000fda0003f05270 */
[----:B------:R-:W-:Y:S05]  /*7410*/  @!P0 BRA `(.L_x_179) ;  /* 0x0000000000048947 */ /* 0x000fea0003800000 */
[----:B------:R-:W-:Y:S01]  /*7420*/  BPT.TRAP 0x1 ;  /* 0x000000040000795c */ /* 0x000fe20000300000 */
.L_x_179:
[----:B------:R-:W0:Y:S01]  /*7430*/  S2R R5, SR_CgaCtaId ;  /* 0x0000000000057919 */ /* 0x000e220000008800 */
[----:B------:R-:W-:Y:S02]  /*7440*/  MOV R0, 0x400 ;  /* 0x0000040000007802 */ /* 0x000fe40000000f00 */
[----:B------:R-:W-:Y:S02]  /*7450*/  SHF.L.U32 R2, R3, 0x1f, RZ ;  /* 0x0000001f03027819 */ /* 0x000fe400000006ff */
[----:B0-----:R-:W-:-:S05]  /*7460*/  LEA R5, R5, R0, 0x18 ;  /* 0x0000000005057211 */ /* 0x001fca00078ec0ff */
[----:B------:R-:W-:-:S04]  /*7470*/  VIADD R5, R5, 0x18 ;  /* 0x0000001805057836 */ /* 0x000fc80000000000 */
[C---:B------:R-:W-:Y:S02]  /*7480*/  IMAD R7, R8.reuse, 0x8, R5 ;  /* 0x0000000808077824 */ /* 0x040fe400078e0205 */
[----:B------:R-:W-:Y:S02]  /*7490*/  VIADD R8, R8, 0x1 ;  /* 0x0000000108087836 */ /* 0x000fe40000000000 */
[----:B------:R-:W0:Y:S03]  /*74a0*/  SYNCS.PHASECHK.TRANS64.TRYWAIT P0, [R7+URZ], R2 ;  /* 0x00000002070075a7 */ /* 0x000e26000800017f */
[----:B------:R-:W-:-:S04]  /*74b0*/  ISETP.NE.AND P1, PT, R8, 0x3, PT ;  /* 0x000000030800780c */ /* 0x000fc80003f25270 */
[----:B------:R-:W-:Y:S02]  /*74c0*/  SEL R0, RZ, 0x1, P1 ;  /* 0x00000001ff007807 */ /* 0x000fe40000800000 */
[----:B------:R-:W-:Y:S02]  /*74d0*/  SEL R8, R8, RZ, P1 ;  /* 0x000000ff08087207 */ /* 0x000fe40000800000 */
[----:B------:R-:W-:-:S03]  /*74e0*/  LOP3.LUT R9, R3, R0, RZ, 0x3c, !PT ;  /* 0x0000000003097212 */ /* 0x000fc600078e3cff */
[----:B------:R-:W-:Y:S01]  /*74f0*/  IMAD R4, R8, 0x8, R5 ;  /* 0x0000000808047824 */ /* 0x000fe200078e0205 */
[----:B------:R-:W-:Y:S01]  /*7500*/  SHF.L.U32 R3, R9, 0x1f, RZ ;  /* 0x0000001f09037819 */ /* 0x000fe200000006ff */
[----:B0-----:R-:W-:Y:S06]  /*7510*/  @!P0 BRA `(.L_x_180) ;  /* 0x0000000000ec8947 */ /* 0x001fec0003800000 */
.L_x_192:
[----:B------:R-:W1:Y:S01]  /*7520*/  SYNCS.PHASECHK.TRANS64.TRYWAIT P0, [R4+URZ], R3 ;  /* 0x00000003040075a7 */ /* 0x000e62000800017f */
[----:B------:R-:W-:-:S05]  /*7530*/  VIADD R0, R8, 0x1 ;  /* 0x0000000108007836 */ /* 0x000fca0000000000 */
[----:B------:R-:W-:-:S04]  /*7540*/  ISETP.NE.AND P1, PT, R0, 0x3, PT ;  /* 0x000000030000780c */ /* 0x000fc80003f25270 */
[----:B0-----:R-:W-:Y:S02]  /*7550*/  SEL R2, RZ, 0x1, P1 ;  /* 0x00000001ff027807 */ /* 0x001fe40000800000 */
[----:B------:R-:W-:Y:S02]  /*7560*/  SEL R0, R0, RZ, P1 ;  /* 0x000000ff00007207 */ /* 0x000fe40000800000 */
[----:B------:R-:W-:Y:S01]  /*7570*/  LOP3.LUT R2, R9, R2, RZ, 0x3c, !PT ;  /* 0x0000000209027212 */ /* 0x000fe200078e3cff */
[----:B-1----:R-:W-:Y:S06]  /*7580*/  @!P0 BRA `(.L_x_181) ;  /* 0x0000000000e48947 */ /* 0x002fec0003800000 */
.L_x_193:
[----:B------:R-:W-:Y:S01]  /*7590*/  IMAD R5, R0, 0x8, R5 ;  /* 0x0000000800057824 */ /* 0x000fe200078e0205 */
[----:B------:R-:W-:-:S07]  /*75a0*/  SHF.L.U32 R0, R2, 0x1f, RZ ;  /* 0x0000001f02007819 */ /* 0x000fce00000006ff */
.L_x_182:
[----:B-1----:R1:W2:Y:S02]  /*75b0*/  SYNCS.PHASECHK.TRANS64.TRYWAIT P0, [R5+URZ], R0 ;  /* 0x00000000050075a7 */ /* 0x0022a4000800017f */
[----:B--2---:R-:W-:Y:S05]  /*75c0*/  @!P0 NANOSLEEP.SYNCS 0x989680 ;  /* 0x009896800000895d */ /* 0x004fea0003900000 */
[----:B------:R-:W2:Y:S02]  /*75d0*/  @!P0 SYNCS.PHASECHK.TRANS64 P0, [R5+URZ], R0 ;  /* 0x00000000050085a7 */ /* 0x000ea4000800007f */
[----:B--2---:R-:W-:Y:S05]  /*75e0*/  @!P0 BRA `(.L_x_182) ;  /* 0xfffffffc00f08947 */ /* 0x004fea000383ffff */
.L_x_178:
[----:B------:R-:W-:Y:S05]  /*75f0*/  BSYNC B0 ;  /* 0x0000000000007941 */ /* 0x000fea0003800000 */
.L_x_177:
[----:B------:R-:W-:Y:S05]  /*7600*/  EXIT ;  /* 0x000000000000794d */ /* 0x000fea0003800000 */
.L_x_15:
[----:B0-----:R-:W-:-:S04]  /*7610*/  IMAD.U32 R3, RZ, RZ, UR43 ;  /* 0x0000002bff037e24 */ /* 0x001fc8000f8e00ff */
[----:B------:R0:W1:Y:S03]  /*7620*/  SYNCS.PHASECHK.TRANS64.TRYWAIT P0, [R3+URZ+-0x8], R0 ;  /* 0xfffff800030075a7 */ /* 0x000066000800017f */
[----:B-1----:R-:W-:Y:S05]  /*7630*/  @!P0 NANOSLEEP.SYNCS 0x989680 ;  /* 0x009896800000895d */ /* 0x002fea0003900000 */
[----:B------:R-:W1:Y:S02]  /*7640*/  @!P0 SYNCS.PHASECHK.TRANS64 P0, [R3+URZ+-0x8], R0 ;  /* 0xfffff800030085a7 */ /* 0x000e64000800007f */
[----:B-1----:R-:W-:Y:S05]  /*7650*/  @!P0 BRA `(.L_x_15) ;  /* 0xfffffffc00ec8947 */ /* 0x002fea000383ffff */
[----:B------:R-:W-:Y:S05]  /*7660*/  BRA `(.L_x_183) ;  /* 0xffffff9c00b07947 */ /* 0x000fea000383ffff */
.L_x_20:
[----:B-1----:R1:W2:Y:S02]  /*7670*/  SYNCS.PHASECHK.TRANS64.TRYWAIT P1, [R3+URZ], R0 ;  /* 0x00000000030075a7 */ /* 0x0022a4000802017f */
[----:B--2---:R-:W-:Y:S05]  /*7680*/  @!P1 NANOSLEEP.SYNCS 0x989680 ;  /* 0x009896800000995d */ /* 0x004fea0003900000 */
[----:B------:R-:W2:Y:S02]  /*7690*/  @!P1 SYNCS.PHASECHK.TRANS64 P1, [R3+URZ], R0 ;  /* 0x00000000030095a7 */ /* 0x000ea4000802007f */
[----:B--2---:R-:W-:Y:S05]  /*76a0*/  @!P1 BRA `(.L_x_20) ;  /* 0xfffffffc00f09947 */ /* 0x004fea000383ffff */
[----:B------:R-:W-:Y:S05]  /*76b0*/  BRA `(.L_x_19) ;  /* 0xffffffa000247947 */ /* 0x000fea000383ffff */
.L_x_25:
[----:B-1----:R-:W-:-:S04]  /*76c0*/  IMAD.U32 R4, RZ, RZ, UR4 ;  /* 0x00000004ff047e24 */ /* 0x002fc8000f8e00ff */
[----:B------:R1:W2:Y:S03]  /*76d0*/  SYNCS.PHASECHK.TRANS64.TRYWAIT P1, [R4+URZ], R3 ;  /* 0x00000003040075a7 */ /* 0x0002a6000802017f */
[----:B--2---:R-:W-:Y:S05]  /*76e0*/  @!P1 NANOSLEEP.SYNCS 0x989680 ;  /* 0x009896800000995d */ /* 0x004fea0003900000 */
[----:B------:R-:W2:Y:S02]  /*76f0*/  @!P1 SYNCS.PHASECHK.TRANS64 P1, [R4+URZ], R3 ;  /* 0x00000003040095a7 */ /* 0x000ea4000802007f */
[----:B--2---:R-:W-:Y:S05]  /*7700*/  @!P1 BRA `(.L_x_25) ;  /* 0xfffffffc00ec9947 */ /* 0x004fea000383ffff */
[----:B------:R-:W-:Y:S05]  /*7710*/  BRA `(.L_x_24) ;  /* 0xffffffa000f47947 */ /* 0x000fea000383ffff */
.L_x_31:
[----:B0-----:R-:W-:-:S04]  /*7720*/  IMAD.U32 R3, RZ, RZ, UR43 ;  /* 0x0000002bff037e24 */ /* 0x001fc8000f8e00ff */
[----:B------:R0:W1:Y:S03]  /*7730*/  SYNCS.PHASECHK.TRANS64.TRYWAIT P0, [R3+URZ+0x8], R0 ;  /* 0x00000800030075a7 */ /* 0x000066000800017f */
[----:B-1----:R-:W-:Y:S05]  /*7740*/  @!P0 NANOSLEEP.SYNCS 0x989680 ;  /* 0x009896800000895d */ /* 0x002fea0003900000 */
[----:B------:R-:W1:Y:S02]  /*7750*/  @!P0 SYNCS.PHASECHK.TRANS64 P0, [R3+URZ+0x8], R0 ;  /* 0x00000800030085a7 */ /* 0x000e64000800007f */
[----:B-1----:R-:W-:Y:S05]  /*7760*/  @!P0 BRA `(.L_x_31) ;  /* 0xfffffffc00ec8947 */ /* 0x002fea000383ffff */
[----:B------:R-:W-:Y:S05]  /*7770*/  BRA `(.L_x_184) ;  /* 0xffffffa800207947 */ /* 0x000fea000383ffff */
.L_x_164:
[----:B------:R-:W-:Y:S01]  /*7780*/  BSSY B1, `(.L_x_185) ;  /* 0x0000006000017945 */ /* 0x000fe20003800000 */
[----:B------:R-:W-:-:S07]  /*7790*/  IMAD.MOV.U32 R15, RZ, RZ, -0x1 ;  /* 0xffffffffff0f7424 */ /* 0x000fce00078e00ff */
[----:B-----5:R-:W-:Y:S05]  /*77a0*/  WARPSYNC.COLLECTIVE R15, `(.L_x_186) ;  /* 0x000000000f0c7348 */ /* 0x020fea0003c00000 */
[----:B------:R-:W-:Y:S02]  /*77b0*/  ELECT P6, UR62, PT ;  /* 0x00000000003e782f */ /* 0x000fe400038c0000 */
[----:B------:R-:W-:Y:S01]  /*77c0*/  MOV R14, UR62 ;  /* 0x0000003e000e7c02 */ /* 0x000fe20008000f00 */
[----:B-----5:R-:W-:Y:S10]  /*77d0*/  ENDCOLLECTIVE ;  /* 0x000000000000791b */ /* 0x020ff40003800000 */
.L_x_186:
[----:B------:R-:W-:Y:S05]  /*77e0*/  BSYNC B1 ;  /* 0x0000000000017941 */ /* 0x000fea0003800000 */
.L_x_185:
[----:B------:R-:W-:Y:S05]  /*77f0*/  BRA `(.L_x_187) ;  /* 0xfffffff000307947 */ /* 0x000fea000383ffff */
.L_x_167:
[----:B-1----:R1:W2:Y:S02]  /*7800*/  SYNCS.PHASECHK.TRANS64.TRYWAIT P1, [R11+URZ+0x18], R6 ;  /* 0x000018060b0075a7 */ /* 0x0022a4000802017f */
[----:B--2---:R-:W-:Y:S05]  /*7810*/  @!P1 NANOSLEEP.SYNCS 0x989680 ;  /* 0x009896800000995d */ /* 0x004fea0003900000 */
[----:B------:R-:W2:Y:S02]  /*7820*/  @!P1 SYNCS.PHASECHK.TRANS64 P1, [R11+URZ+0x18], R6 ;  /* 0x000018060b0095a7 */ /* 0x000ea4000802007f */
[----:B--2---:R-:W-:Y:S05]  /*7830*/  @!P1 BRA `(.L_x_167) ;  /* 0xfffffffc00f09947 */ /* 0x004fea000383ffff */
[----:B------:R-:W-:Y:S05]  /*7840*/  BRA `(.L_x_188) ;  /* 0xfffffff000647947 */ /* 0x000fea000383ffff */
.L_x_176:
[----:B------:R-:W-:Y:S01]  /*7850*/  BSSY B0, `(.L_x_189) ;  /* 0x0000006000007945 */ /* 0x000fe20003800000 */
[----:B------:R-:W-:-:S07]  /*7860*/  IMAD.MOV.U32 R15, RZ, RZ, -0x1 ;  /* 0xffffffffff0f7424 */ /* 0x000fce00078e00ff */
[----:B-----5:R-:W-:Y:S05]  /*7870*/  WARPSYNC.COLLECTIVE R15, `(.L_x_190) ;  /* 0x000000000f0c7348 */ /* 0x020fea0003c00000 */
[----:B------:R-:W-:Y:S02]  /*7880*/  ELECT P6, UR62, PT ;  /* 0x00000000003e782f */ /* 0x000fe400038c0000 */
[----:B------:R-:W-:Y:S01]  /*7890*/  MOV R14, UR62 ;  /* 0x0000003e000e7c02 */ /* 0x000fe20008000f00 */
[----:B-----5:R-:W-:Y:S10]  /*78a0*/  ENDCOLLECTIVE ;  /* 0x000000000000791b */ /* 0x020ff40003800000 */
.L_x_190:
[----:B------:R-:W-:Y:S05]  /*78b0*/  BSYNC B0 ;  /* 0x0000000000007941 */ /* 0x000fea0003800000 */
.L_x_189:
[----:B------:R-:W-:Y:S05]  /*78c0*/  BRA `(.L_x_191) ;  /* 0xfffffff800c07947 */ /* 0x000fea000383ffff */
.L_x_180:
[----:B0-----:R0:W1:Y:S02]  /*78d0*/  SYNCS.PHASECHK.TRANS64.TRYWAIT P0, [R7+URZ], R2 ;  /* 0x00000002070075a7 */ /* 0x001064000800017f */
[----:B-1----:R-:W-:Y:S05]  /*78e0*/  @!P0 NANOSLEEP.SYNCS 0x989680 ;  /* 0x009896800000895d */ /* 0x002fea0003900000 */
[----:B------:R-:W1:Y:S02]  /*78f0*/  @!P0 SYNCS.PHASECHK.TRANS64 P0, [R7+URZ], R2 ;  /* 0x00000002070085a7 */ /* 0x000e64000800007f */
[----:B-1----:R-:W-:Y:S05]  /*7900*/  @!P0 BRA `(.L_x_180) ;  /* 0xfffffffc00f08947 */ /* 0x002fea000383ffff */
[----:B------:R-:W-:Y:S05]  /*7910*/  BRA `(.L_x_192) ;  /* 0xfffffffc00007947 */ /* 0x000fea000383ffff */
.L_x_181:
[----:B0-----:R0:W1:Y:S02]  /*7920*/  SYNCS.PHASECHK.TRANS64.TRYWAIT P0, [R4+URZ], R3 ;  /* 0x00000003040075a7 */ /* 0x001064000800017f */
[----:B-1----:R-:W-:Y:S05]  /*7930*/  @!P0 NANOSLEEP.SYNCS 0x989680 ;  /* 0x009896800000895d */ /* 0x002fea0003900000 */
[----:B------:R-:W1:Y:S02]  /*7940*/  @!P0 SYNCS.PHASECHK.TRANS64 P0, [R4+URZ], R3 ;  /* 0x00000003040085a7 */ /* 0x000e64000800007f */
[----:B-1----:R-:W-:Y:S05]  /*7950*/  @!P0 BRA `(.L_x_181) ;  /* 0xfffffffc00f08947 */ /* 0x002fea000383ffff */
[----:B------:R-:W-:Y:S05]  /*7960*/  BRA `(.L_x_193) ;  /* 0xfffffffc00087947 */ /* 0x000fea000383ffff */
.L_x_194:
[----:B------:R-:W-:-:S00]  /*7970*/  BRA `(.L_x_194) ;  /* 0xfffffffc00fc7947 */ /* 0x000fc0000383ffff */
[----:B------:R-:W-:-:S00]  /*7980*/  NOP ;  /* 0x0000000000007918 */ /* 0x000fc00000000000 */
[----:B------:R-:W-:-:S00]  /*7990*/  NOP ;  /* 0x0000000000007918 */ /* 0x000fc00000000000 */
[----:B------:R-:W-:-:S00]  /*79a0*/  NOP ;  /* 0x0000000000007918 */ /* 0x000fc00000000000 */
[----:B------:R-:W-:-:S00]  /*79b0*/  NOP ;  /* 0x0000000000007918 */ /* 0x000fc00000000000 */
[----:B------:R-:W-:-:S00]  /*79c0*/  NOP ;  /* 0x0000000000007918 */ /* 0x000fc00000000000 */
[----:B------:R-:W-:-:S00]  /*79d0*/  NOP ;  /* 0x0000000000007918 */ /* 0x000fc00000000000 */
[----:B------:R-:W-:-:S00]  /*79e0*/  NOP ;  /* 0x0000000000007918 */ /* 0x000fc00000000000 */
[----:B------:R-:W-:-:S00]  /*79f0*/  NOP ;  /* 0x0000000000007918 */ /* 0x000fc00000000000 */
.L_x_195:


//--------------------- .nv.global.init           --------------------------
	.section	.nv.global.init,"aw",@progbits
.nv.global.init:
	.type		$str$22,@object
	.size		$str$22,($str$23 - $str$22)
$str$22:
        /*0000*/ 	.byte	0x6b, 0x5f, 0x74, 0x69, 0x6c, 0x65, 0x5f, 0x63, 0x6f, 0x75, 0x6e, 0x74, 0x20, 0x3e, 0x3d, 0x20
        /*0010*/ 	.byte	0x31, 0x00
	.type		$str$23,@object
	.size		$str$23,(__unnamed_1 - $str$23)
$str$23:
        /*0012*/ 	.byte	0x2f, 0x74, 0x6d, 0x70, 0x2f, 0x63, 0x75, 0x74, 0x6c, 0x61, 0x73, 0x73, 0x5f, 0x73, 0x77, 0x65
        /*0022*/ 	.byte	0x65, 0x70, 0x5f, 0x73, 0x72, 0x63, 0x2f, 0x69, 0x6e, 0x63, 0x6c, 0x75, 0x64, 0x65, 0x2f, 0x63
        /*0032*/ 	.byte	0x75, 0x74, 0x6c, 0x61, 0x73, 0x73, 0x2f, 0x67, 0x65, 0x6d, 0x6d, 0x2f, 0x63, 0x6f, 0x6c, 0x6c
        /*0042*/ 	.byte	0x65, 0x63, 0x74, 0x69, 0x76, 0x65, 0x2f, 0x73, 0x6d, 0x39, 0x30, 0x5f, 0x6d, 0x6d, 0x61, 0x5f
        /*0052*/ 	.byte	0x74, 0x6d, 0x61, 0x5f, 0x67, 0x6d, 0x6d, 0x61, 0x5f, 0x73, 0x73, 0x5f, 0x77, 0x61, 0x72, 0x70
        /*0062*/ 	.byte	0x73, 0x70, 0x65, 0x63, 0x69, 0x61, 0x6c, 0x69, 0x7a, 0x65, 0x64, 0x2e, 0x68, 0x70, 0x70, 0x00
	.type		__unnamed_1,@object
	.size		__unnamed_1,(.L_0 - __unnamed_1)
__unnamed_1:
        /*0072*/ 	.byte	0x76, 0x6f, 0x69, 0x64, 0x20, 0x63, 0x75, 0x74, 0x6c, 0x61, 0x73, 0x73, 0x3a, 0x3a, 0x67, 0x65
        /* <DEDUP_REMOVED lines=176> */
        /*0b82*/ 	.byte	0x3a, 0x69, 0x64, 0x65, 0x6e, 0x74, 0x69, 0x74, 0x79, 0x5d, 0x00
.L_0:


//--------------------- .nv.shared._ZN7cutlass13device_kernelINS_4gemm6kernel13GemmUniversalIN4cute5tupleIJiiiiEEENS1_10collective13CollectiveMmaINS1_34MainloopSm90TmaGmmaWarpSpecializedILi3ENS5_IJNS4_1CILi1EEESB_SB_EEENS1_32KernelTmaWarpSpecializedPingpongEEENS5_IJNSA_ILi64EEENSA_ILi128EEENSA_ILi32EEEEEENS_10tfloat32_tENS5_IJlSB_lEEESJ_SK_NS4_8TiledMMAINS4_8MMA_AtomIJNS4_4SM904GMMA30MMA_64x128x8_F32TF32TF32_SS_TNILNSO_7ScaleInE1ELSQ_1EEEEEENS4_6LayoutISC_NS5_IJNSA_ILi0EEESU_SU_EEEEENS5_IJNS4_10UnderscoreESX_SX_EEEEENS4_13SM90_TMA_LOADENS4_14ComposedLayoutINS4_7SwizzleILi3ELi4ELi3EEENS4_18smem_ptr_flag_bitsILi32EEENST_INS5_IJNSA_ILi8EEESH_EEENS5_IJSH_SB_EEEEEEEvNS4_8identityES10_S1A_vS1B_EENS_8epilogue10collective6detail29Sm90TmaWarpSpecializedAdapterINS1E_15DefaultEpilogueISJ_SK_SK_NS1D_6thread17LinearCombinationISJ_Li1EffLNS1I_9ScaleType4KindE0ELNS_15FloatRoundStyleE2ESJ_EENS1_15EpilogueDefaultEEEEEvvEEEEvNT_6ParamsE --------------------------
	.section	.nv.shared._ZN7cutlass13device_kernelINS_4gemm6kernel13GemmUniversalIN4cute5tupleIJiiiiEEENS1_10collective13CollectiveMmaINS1_34MainloopSm90TmaGmmaWarpSpecializedILi3ENS5_IJNS4_1CILi1EEESB_SB_EEENS1_32KernelTmaWarpSpecializedPingpongEEENS5_IJNSA_ILi64EEENSA_ILi128EEENSA_ILi32EEEEEENS_10tfloat32_tENS5_IJlSB_lEEESJ_SK_NS4_8TiledMMAINS4_8MMA_AtomIJNS4_4SM904GMMA30MMA_64x128x8_F32TF32TF32_SS_TNILNSO_7ScaleInE1ELSQ_1EEEEEENS4_6LayoutISC_NS5_IJNSA_ILi0EEESU_SU_EEEEENS5_IJNS4_10UnderscoreESX_SX_EEEEENS4_13SM90_TMA_LOADENS4_14ComposedLayoutINS4_7SwizzleILi3ELi4ELi3EEENS4_18smem_ptr_flag_bitsILi32EEENST_INS5_IJNSA_ILi8EEESH_EEENS5_IJSH_SB_EEEEEEEvNS4_8identityES10_S1A_vS1B_EENS_8epilogue10collective6detail29Sm90TmaWarpSpecializedAdapterINS1E_15DefaultEpilogueISJ_SK_SK_NS1D_6thread17LinearCombinationISJ_Li1EffLNS1I_9ScaleType4KindE0ELNS_15FloatRoundStyleE2ESJ_EENS1_15EpilogueDefaultEEEEEvvEEEEvNT_6ParamsE,"aw",@nobits
	.sectionflags	@""
	.align	16
	.zero		1024


//--------------------- .nv.shared.reserved.0     --------------------------
	.section	.nv.shared.reserved.0,"aw",@nobits
	.weak		__nv_reservedSMEM_offset_0_alias
	.size		__nv_reservedSMEM_offset_0_alias, 0, 0
	.other		__nv_reservedSMEM_offset_0_alias,@"STO_CUDA_RESERVED_SHARED STV_DEFAULT"
__nv_reservedSMEM_offset_0_alias:
	.zero		0


//--------------------- .nv.global                --------------------------
	.section	.nv.global,"aw",@nobits
.nv.global:
	.type		_ZN39_INTERNAL_379f48a6_4_k_cu_90caa75f_58934cute1_E,@object
	.size		_ZN39_INTERNAL_379f48a6_4_k_cu_90caa75f_58934cute1_E,(_ZN39_INTERNAL_379f48a6_4_k_cu_90caa75f_58934cuda3std3__45__cpo6cbeginE - _ZN39_INTERNAL_379f48a6_4_k_cu_90caa75f_58934cute1_E)
_ZN39_INTERNAL_379f48a6_4_k_cu_90caa75f_58934cute1_E:
	.zero		1
	.type		_ZN39_INTERNAL_379f48a6_4_k_cu_90caa75f_58934cuda3std3__45__cpo6cbeginE,@object
	.size		_ZN39_INTERNAL_379f48a6_4_k_cu_90caa75f_58934cuda3std3__45__cpo6cbeginE,(_ZN39_INTERNAL_379f48a6_4_k_cu_90caa75f_58934cuda3std3__48in_placeE - _ZN39_INTERNAL_379f48a6_4_k_cu_90caa75f_58934cuda3std3__45__cpo6cbeginE)
_ZN39_INTERNAL_379f48a6_4_k_cu_90caa75f_58934cuda3std3__45__cpo6cbeginE:
	.zero		1
	.type		_ZN39_INTERNAL_379f48a6_4_k_cu_90caa75f_58934cuda3std3__48in_placeE,@object
	.size		_ZN39_INTERNAL_379f48a6_4_k_cu_90caa75f_58934cuda3std3__48in_placeE,(_ZN39_INTERNAL_379f48a6_4_k_cu_90caa75f_58934cuda3std6ranges3__45__cpo9iter_moveE - _ZN39_INTERNAL_379f48a6_4_k_cu_90caa75f_58934cuda3std3__48in_placeE)
_ZN39_INTERNAL_379f48a6_4_k_cu_90caa75f_58934cuda3std3__48in_placeE:
	.zero		1
	.type		_ZN39_INTERNAL_379f48a6_4_k_cu_90caa75f_58934cuda3std6ranges3__45__cpo9iter_moveE,@object
	.size		_ZN39_INTERNAL_379f48a6_4_k_cu_90caa75f_58934cuda3std6ranges3__45__cpo9iter_moveE,(_ZN39_INTERNAL_379f48a6_4_k_cu_90caa75f_58934cuda3std3__45__cpo5beginE - _ZN39_INTERNAL_379f48a6_4_k_cu_90caa75f_58934cuda3std6ranges3__45__cpo9iter_moveE)
_ZN39_INTERNAL_379f48a6_4_k_cu_90caa75f_58934cuda3std6ranges3__45__cpo9iter_moveE:
	.zero		1
	.type		_ZN39_INTERNAL_379f48a6_4_k_cu_90caa75f_58934cuda3std3__45__cpo5beginE,@object
	.size		_ZN39_INTERNAL_379f48a6_4_k_cu_90caa75f_58934cuda3std3__45__cpo5beginE,(_ZN39_INTERNAL_379f48a6_4_k_cu_90caa75f_58934cuda3std3__441_GLOBAL__N__379f48a6_4_k_cu_90caa75f_58936ignoreE - _ZN39_INTERNAL_379f48a6_4_k_cu_90caa75f_58934cuda3std3__45__cpo5beginE)
_ZN39_INTERNAL_379f48a6_4_k_cu_90caa75f_58934cuda3std3__45__cpo5beginE:
	.zero		1
	.type		_ZN39_INTERNAL_379f48a6_4_k_cu_90caa75f_58934cuda3std3__441_GLOBAL__N__379f48a6_4_k_cu_90caa75f_58936ignoreE,@object
	.size		_ZN39_INTERNAL_379f48a6_4_k_cu_90caa75f_58934cuda3std3__441_GLOBAL__N__379f48a6_4_k_cu_90caa75f_58936ignoreE,(_ZN39_INTERNAL_379f48a6_4_k_cu_90caa75f_58934cute7productE - _ZN39_INTERNAL_379f48a6_4_k_cu_90caa75f_58934cuda3std3__441_GLOBAL__N__379f48a6_4_k_cu_90caa75f_58936ignoreE)
_ZN39_INTERNAL_379f48a6_4_k_cu_90caa75f_58934cuda3std3__441_GLOBAL__N__379f48a6_4_k_cu_90caa75f_58936ignoreE:
	.zero		1
	.type		_ZN39_INTERNAL_379f48a6_4_k_cu_90caa75f_58934cute7productE,@object
	.size		_ZN39_INTERNAL_379f48a6_4_k_cu_90caa75f_58934cute7productE,(_ZN39_INTERNAL_379f48a6_4_k_cu_90caa75f_58934cuda3std3__45__cpo3endE - _ZN39_INTERNAL_379f48a6_4_k_cu_90caa75f_58934cute7productE)
_ZN39_INTERNAL_379f48a6_4_k_cu_90caa75f_58934cute7productE:
	.zero		1
	.type		_ZN39_INTERNAL_379f48a6_4_k_cu_90caa75f_58934cuda3std3__45__cpo3endE,@object
	.size		_ZN39_INTERNAL_379f48a6_4_k_cu_90caa75f_58934cuda3std3__45__cpo3endE,(_ZN39_INTERNAL_379f48a6_4_k_cu_90caa75f_58934cuda3std3__419piecewise_constructE - _ZN39_INTERNAL_379f48a6_4_k_cu_90caa75f_58934cuda3std3__45__cpo3endE)
_ZN39_INTERNAL_379f48a6_4_k_cu_90caa75f_58934cuda3std3__45__cpo3endE:
	.zero		1
	.type		_ZN39_INTERNAL_379f48a6_4_k_cu_90caa75f_58934cuda3std3__419piecewise_constructE,@object
	.size		_ZN39_INTERNAL_379f48a6_4_k_cu_90caa75f_58934cuda3std3__419piecewise_constructE,(_ZN39_INTERNAL_379f48a6_4_k_cu_90caa75f_58934cuda3std3__45__cpo4cendE - _ZN39_INTERNAL_379f48a6_4_k_cu_90caa75f_58934cuda3std3__419piecewise_constructE)
_ZN39_INTERNAL_379f48a6_4_k_cu_90caa75f_58934cuda3std3__419piecewise_constructE:
	.zero		1
	.type		_ZN39_INTERNAL_379f48a6_4_k_cu_90caa75f_58934cuda3std3__45__cpo4cendE,@object
	.size		_ZN39_INTERNAL_379f48a6_4_k_cu_90caa75f_58934cuda3std3__45__cpo4cendE,(_ZN39_INTERNAL_379f48a6_4_k_cu_90caa75f_58934cuda3std6ranges3__45__cpo4swapE - _ZN39_INTERNAL_379f48a6_4_k_cu_90caa75f_58934cuda3std3__45__cpo4cendE)
_ZN39_INTERNAL_379f48a6_4_k_cu_90caa75f_58934cuda3std3__45__cpo4cendE:
	.zero		1
	.type		_ZN39_INTERNAL_379f48a6_4_k_cu_90caa75f_58934cuda3std6ranges3__45__cpo4swapE,@object
	.size		_ZN39_INTERNAL_379f48a6_4_k_cu_90caa75f_58934cuda3std6ranges3__45__cpo4swapE,(.L_8 - _ZN39_INTERNAL_379f48a6_4_k_cu_90caa75f_58934cuda3std6ranges3__45__cpo4swapE)
_ZN39_INTERNAL_379f48a6_4_k_cu_90caa75f_58934cuda3std6ranges3__45__cpo4swapE:
	.zero		1
.L_8:


//--------------------- .nv.constant0._ZN7cutlass13device_kernelINS_4gemm6kernel13GemmUniversalIN4cute5tupleIJiiiiEEENS1_10collective13CollectiveMmaINS1_34MainloopSm90TmaGmmaWarpSpecializedILi3ENS5_IJNS4_1CILi1EEESB_SB_EEENS1_32KernelTmaWarpSpecializedPingpongEEENS5_IJNSA_ILi64EEENSA_ILi128EEENSA_ILi32EEEEEENS_10tfloat32_tENS5_IJlSB_lEEESJ_SK_NS4_8TiledMMAINS4_8MMA_AtomIJNS4_4SM904GMMA30MMA_64x128x8_F32TF32TF32_SS_TNILNSO_7ScaleInE1ELSQ_1EEEEEENS4_6LayoutISC_NS5_IJNSA_ILi0EEESU_SU_EEEEENS5_IJNS4_10UnderscoreESX_SX_EEEEENS4_13SM90_TMA_LOADENS4_14ComposedLayoutINS4_7SwizzleILi3ELi4ELi3EEENS4_18smem_ptr_flag_bitsILi32EEENST_INS5_IJNSA_ILi8EEESH_EEENS5_IJSH_SB_EEEEEEEvNS4_8identityES10_S1A_vS1B_EENS_8epilogue10collective6detail29Sm90TmaWarpSpecializedAdapterINS1E_15DefaultEpilogueISJ_SK_SK_NS1D_6thread17LinearCombinationISJ_Li1EffLNS1I_9ScaleType4KindE0ELNS_15FloatRoundStyleE2ESJ_EENS1_15EpilogueDefaultEEEEEvvEEEEvNT_6ParamsE --------------------------
	.section	.nv.constant0._ZN7cutlass13device_kernelINS_4gemm6kernel13GemmUniversalIN4cute5tupleIJiiiiEEENS1_10collective13CollectiveMmaINS1_34MainloopSm90TmaGmmaWarpSpecializedILi3ENS5_IJNS4_1CILi1EEESB_SB_EEENS1_32KernelTmaWarpSpecializedPingpongEEENS5_IJNSA_ILi64EEENSA_ILi128EEENSA_ILi32EEEEEENS_10tfloat32_tENS5_IJlSB_lEEESJ_SK_NS4_8TiledMMAINS4_8MMA_AtomIJNS4_4SM904GMMA30MMA_64x128x8_F32TF32TF32_SS_TNILNSO_7ScaleInE1ELSQ_1EEEEEENS4_6LayoutISC_NS5_IJNSA_ILi0EEESU_SU_EEEEENS5_IJNS4_10UnderscoreESX_SX_EEEEENS4_13SM90_TMA_LOADENS4_14ComposedLayoutINS4_7SwizzleILi3ELi4ELi3EEENS4_18smem_ptr_flag_bitsILi32EEENST_INS5_IJNSA_ILi8EEESH_EEENS5_IJSH_SB_EEEEEEEvNS4_8identityES10_S1A_vS1B_EENS_8epilogue10collective6detail29Sm90TmaWarpSpecializedAdapterINS1E_15DefaultEpilogueISJ_SK_SK_NS1D_6thread17LinearCombinationISJ_Li1EffLNS1I_9ScaleType4KindE0ELNS_15FloatRoundStyleE2ESJ_EENS1_15EpilogueDefaultEEEEEvvEEEEvNT_6ParamsE,"a",@progbits
	.sectionflags	@""
	.align	4
.nv.constant0._ZN7cutlass13device_kernelINS_4gemm6kernel13GemmUniversalIN4cute5tupleIJiiiiEEENS1_10collective13CollectiveMmaINS1_34MainloopSm90TmaGmmaWarpSpecializedILi3ENS5_IJNS4_1CILi1EEESB_SB_EEENS1_32KernelTmaWarpSpecializedPingpongEEENS5_IJNSA_ILi64EEENSA_ILi128EEENSA_ILi32EEEEEENS_10tfloat32_tENS5_IJlSB_lEEESJ_SK_NS4_8TiledMMAINS4_8MMA_AtomIJNS4_4SM904GMMA30MMA_64x128x8_F32TF32TF32_SS_TNILNSO_7ScaleInE1ELSQ_1EEEEEENS4_6LayoutISC_NS5_IJNSA_ILi0EEESU_SU_EEEEENS5_IJNS4_10UnderscoreESX_SX_EEEEENS4_13SM90_TMA_LOADENS4_14ComposedLayoutINS4_7SwizzleILi3ELi4ELi3EEENS4_18smem_ptr_flag_bitsILi32EEENST_INS5_IJNSA_ILi8EEESH_EEENS5_IJSH_SB_EEEEEEEvNS4_8identityES10_S1A_vS1B_EENS_8epilogue10collective6detail29Sm90TmaWarpSpecializedAdapterINS1E_15DefaultEpilogueISJ_SK_SK_NS1D_6thread17LinearCombinationISJ_Li1EffLNS1I_9ScaleType4KindE0ELNS_15FloatRoundStyleE2ESJ_EENS1_15EpilogueDefaultEEEEEvvEEEEvNT_6ParamsE:
	.zero		1664


//--------------------- SYMBOLS --------------------------

	.type		.nv.reservedSmem.offset0,@object
	.size		.nv.reservedSmem.offset0,0x4
	.type		__assertfail,@function
